//
// Generated by NVIDIA NVVM Compiler
//
// Compiler Build ID: CL-36424714
// Cuda compilation tools, release 13.0, V13.0.88
// Based on NVVM 20.0.0
//

.version 9.0
.target sm_100
.address_size 64

	// .globl	main_kernel
// _ZZ11main_kernelE15PadInput_shared has been demoted
// _ZZ11main_kernelE13weight_shared has been demoted

.visible .entry main_kernel(
	.param .u64 .ptr .align 1 main_kernel_param_0,
	.param .u64 .ptr .align 1 main_kernel_param_1,
	.param .u64 .ptr .align 1 main_kernel_param_2
)
.maxntid 64
{
	.reg .pred 	%p<15>;
	.reg .b32 	%r<68>;
	.reg .b32 	%f<546>;
	.reg .b64 	%rd<17>;
	// demoted variable
	.shared .align 4 .b8 _ZZ11main_kernelE15PadInput_shared[6144];
	// demoted variable
	.shared .align 4 .b8 _ZZ11main_kernelE13weight_shared[32768];
	ld.param.u64 	%rd5, [main_kernel_param_1];
	cvta.to.global.u64 	%rd1, %rd5;
	mov.u32 	%r1, %tid.x;
	shl.b32 	%r18, %r1, 2;
	mov.u32 	%r19, _ZZ11main_kernelE15PadInput_shared;
	add.s32 	%r2, %r19, %r18;
	mov.u32 	%r3, %ctaid.x;
	and.b32  	%r4, %r3, 2147483616;
	shl.b32 	%r20, %r3, 3;
	and.b32  	%r5, %r20, 248;
	shr.u32 	%r6, %r1, 5;
	shr.u32 	%r21, %r1, 3;
	and.b32  	%r7, %r21, 3;
	shl.b32 	%r22, %r1, 3;
	and.b32  	%r8, %r22, 192;
	and.b32  	%r9, %r1, 7;
	mov.f32 	%f542, 0f00000000;
	mov.b32 	%r65, 0;
	mov.f32 	%f543, %f542;
	mov.f32 	%f544, %f542;
	mov.f32 	%f545, %f542;
$L__BB0_1:
	setp.ne.s32 	%p2, %r4, 32;
	bar.sync 	0;
	mov.b32 	%r23, 0;
	st.shared.u32 	[%r2], %r23;
	shl.b32 	%r24, %r65, 6;
	or.b32  	%r11, %r1, %r24;
	mul.wide.u32 	%rd6, %r11, 4;
	add.s64 	%rd2, %rd1, %rd6;
	mov.f32 	%f530, 0f00000000;
	@%p2 bra 	$L__BB0_3;
	ld.global.nc.f32 	%f530, [%rd2+8192];
$L__BB0_3:
	setp.ne.s32 	%p3, %r4, 32;
	st.shared.f32 	[%r2+256], %f530;
	mov.f32 	%f531, 0f00000000;
	@%p3 bra 	$L__BB0_5;
	ld.global.nc.f32 	%f531, [%rd2+10240];
$L__BB0_5:
	setp.ne.s32 	%p4, %r4, 32;
	st.shared.f32 	[%r2+512], %f531;
	mov.f32 	%f532, 0f00000000;
	@%p4 bra 	$L__BB0_7;
	ld.global.nc.f32 	%f532, [%rd2+12288];
$L__BB0_7:
	setp.ne.s32 	%p5, %r4, 32;
	st.shared.f32 	[%r2+768], %f532;
	mov.f32 	%f533, 0f00000000;
	@%p5 bra 	$L__BB0_9;
	ld.global.nc.f32 	%f533, [%rd2+14336];
$L__BB0_9:
	setp.gt.u32 	%p6, %r3, 31;
	st.shared.f32 	[%r2+1024], %f533;
	mov.b32 	%r25, 0;
	st.shared.u32 	[%r2+1280], %r25;
	st.shared.u32 	[%r2+1536], %r25;
	shl.b32 	%r26, %r3, 7;
	and.b32  	%r27, %r26, 2147479552;
	add.s32 	%r28, %r11, %r27;
	mul.wide.u32 	%rd7, %r28, 4;
	add.s64 	%rd8, %rd1, %rd7;
	ld.global.nc.f32 	%f39, [%rd8];
	st.shared.f32 	[%r2+1792], %f39;
	ld.global.nc.f32 	%f40, [%rd8+2048];
	st.shared.f32 	[%r2+2048], %f40;
	ld.global.nc.f32 	%f41, [%rd8+4096];
	st.shared.f32 	[%r2+2304], %f41;
	ld.global.nc.f32 	%f42, [%rd8+6144];
	st.shared.f32 	[%r2+2560], %f42;
	st.shared.u32 	[%r2+2816], %r25;
	st.shared.u32 	[%r2+3072], %r25;
	ld.global.nc.f32 	%f43, [%rd8+8192];
	st.shared.f32 	[%r2+3328], %f43;
	ld.global.nc.f32 	%f44, [%rd8+10240];
	st.shared.f32 	[%r2+3584], %f44;
	ld.global.nc.f32 	%f45, [%rd8+12288];
	st.shared.f32 	[%r2+3840], %f45;
	ld.global.nc.f32 	%f46, [%rd8+14336];
	st.shared.f32 	[%r2+4096], %f46;
	st.shared.u32 	[%r2+4352], %r25;
	st.shared.u32 	[%r2+4608], %r25;
	mov.f32 	%f534, 0f00000000;
	@%p6 bra 	$L__BB0_11;
	ld.global.nc.f32 	%f534, [%rd2+16384];
$L__BB0_11:
	setp.gt.u32 	%p7, %r3, 31;
	st.shared.f32 	[%r2+4864], %f534;
	mov.f32 	%f535, 0f00000000;
	@%p7 bra 	$L__BB0_13;
	ld.global.nc.f32 	%f535, [%rd2+18432];
$L__BB0_13:
	setp.gt.u32 	%p8, %r3, 31;
	st.shared.f32 	[%r2+5120], %f535;
	mov.f32 	%f536, 0f00000000;
	@%p8 bra 	$L__BB0_15;
	ld.global.nc.f32 	%f536, [%rd2+20480];
$L__BB0_15:
	setp.gt.u32 	%p9, %r3, 31;
	st.shared.f32 	[%r2+5376], %f536;
	mov.f32 	%f537, 0f00000000;
	@%p9 bra 	$L__BB0_17;
	ld.global.nc.f32 	%f537, [%rd2+22528];
$L__BB0_17:
	ld.param.u64 	%rd16, [main_kernel_param_2];
	st.shared.f32 	[%r2+5632], %f537;
	mov.b32 	%r66, 0;
	st.shared.u32 	[%r2+5888], %r66;
	shl.b32 	%r30, %r65, 14;
	shl.b32 	%r31, %r1, 6;
	and.b32  	%r32, %r31, 3840;
	or.b32  	%r33, %r5, %r32;
	shl.b32 	%r34, %r1, 1;
	and.b32  	%r35, %r34, 6;
	add.s32 	%r36, %r33, %r35;
	or.b32  	%r37, %r36, %r30;
	cvta.to.global.u64 	%rd9, %rd16;
	mul.wide.u32 	%rd10, %r37, 4;
	add.s64 	%rd11, %rd9, %rd10;
	ld.global.nc.v2.f32 	{%f50, %f51}, [%rd11];
	shl.b32 	%r38, %r1, 3;
	mov.u32 	%r39, _ZZ11main_kernelE13weight_shared;
	add.s32 	%r40, %r39, %r38;
	st.shared.v2.f32 	[%r40], {%f50, %f51};
	ld.global.nc.v2.f32 	{%f52, %f53}, [%rd11+16384];
	st.shared.v2.f32 	[%r40+512], {%f52, %f53};
	ld.global.nc.v2.f32 	{%f54, %f55}, [%rd11+32768];
	st.shared.v2.f32 	[%r40+1024], {%f54, %f55};
	ld.global.nc.v2.f32 	{%f56, %f57}, [%rd11+49152];
	st.shared.v2.f32 	[%r40+1536], {%f56, %f57};
	ld.global.nc.v2.f32 	{%f58, %f59}, [%rd11+524288];
	st.shared.v2.f32 	[%r40+2048], {%f58, %f59};
	ld.global.nc.v2.f32 	{%f60, %f61}, [%rd11+540672];
	st.shared.v2.f32 	[%r40+2560], {%f60, %f61};
	ld.global.nc.v2.f32 	{%f62, %f63}, [%rd11+557056];
	st.shared.v2.f32 	[%r40+3072], {%f62, %f63};
	ld.global.nc.v2.f32 	{%f64, %f65}, [%rd11+573440];
	st.shared.v2.f32 	[%r40+3584], {%f64, %f65};
	ld.global.nc.v2.f32 	{%f66, %f67}, [%rd11+1048576];
	st.shared.v2.f32 	[%r40+4096], {%f66, %f67};
	ld.global.nc.v2.f32 	{%f68, %f69}, [%rd11+1064960];
	st.shared.v2.f32 	[%r40+4608], {%f68, %f69};
	ld.global.nc.v2.f32 	{%f70, %f71}, [%rd11+1081344];
	st.shared.v2.f32 	[%r40+5120], {%f70, %f71};
	ld.global.nc.v2.f32 	{%f72, %f73}, [%rd11+1097728];
	st.shared.v2.f32 	[%r40+5632], {%f72, %f73};
	ld.global.nc.v2.f32 	{%f74, %f75}, [%rd11+1572864];
	st.shared.v2.f32 	[%r40+6144], {%f74, %f75};
	ld.global.nc.v2.f32 	{%f76, %f77}, [%rd11+1589248];
	st.shared.v2.f32 	[%r40+6656], {%f76, %f77};
	ld.global.nc.v2.f32 	{%f78, %f79}, [%rd11+1605632];
	st.shared.v2.f32 	[%r40+7168], {%f78, %f79};
	ld.global.nc.v2.f32 	{%f80, %f81}, [%rd11+1622016];
	st.shared.v2.f32 	[%r40+7680], {%f80, %f81};
	ld.global.nc.v2.f32 	{%f82, %f83}, [%rd11+2097152];
	st.shared.v2.f32 	[%r40+8192], {%f82, %f83};
	ld.global.nc.v2.f32 	{%f84, %f85}, [%rd11+2113536];
	st.shared.v2.f32 	[%r40+8704], {%f84, %f85};
	ld.global.nc.v2.f32 	{%f86, %f87}, [%rd11+2129920];
	st.shared.v2.f32 	[%r40+9216], {%f86, %f87};
	ld.global.nc.v2.f32 	{%f88, %f89}, [%rd11+2146304];
	st.shared.v2.f32 	[%r40+9728], {%f88, %f89};
	ld.global.nc.v2.f32 	{%f90, %f91}, [%rd11+2621440];
	st.shared.v2.f32 	[%r40+10240], {%f90, %f91};
	ld.global.nc.v2.f32 	{%f92, %f93}, [%rd11+2637824];
	st.shared.v2.f32 	[%r40+10752], {%f92, %f93};
	ld.global.nc.v2.f32 	{%f94, %f95}, [%rd11+2654208];
	st.shared.v2.f32 	[%r40+11264], {%f94, %f95};
	ld.global.nc.v2.f32 	{%f96, %f97}, [%rd11+2670592];
	st.shared.v2.f32 	[%r40+11776], {%f96, %f97};
	ld.global.nc.v2.f32 	{%f98, %f99}, [%rd11+3145728];
	st.shared.v2.f32 	[%r40+12288], {%f98, %f99};
	ld.global.nc.v2.f32 	{%f100, %f101}, [%rd11+3162112];
	st.shared.v2.f32 	[%r40+12800], {%f100, %f101};
	ld.global.nc.v2.f32 	{%f102, %f103}, [%rd11+3178496];
	st.shared.v2.f32 	[%r40+13312], {%f102, %f103};
	ld.global.nc.v2.f32 	{%f104, %f105}, [%rd11+3194880];
	st.shared.v2.f32 	[%r40+13824], {%f104, %f105};
	ld.global.nc.v2.f32 	{%f106, %f107}, [%rd11+3670016];
	st.shared.v2.f32 	[%r40+14336], {%f106, %f107};
	ld.global.nc.v2.f32 	{%f108, %f109}, [%rd11+3686400];
	st.shared.v2.f32 	[%r40+14848], {%f108, %f109};
	ld.global.nc.v2.f32 	{%f110, %f111}, [%rd11+3702784];
	st.shared.v2.f32 	[%r40+15360], {%f110, %f111};
	ld.global.nc.v2.f32 	{%f112, %f113}, [%rd11+3719168];
	st.shared.v2.f32 	[%r40+15872], {%f112, %f113};
	ld.global.nc.v2.f32 	{%f114, %f115}, [%rd11+4194304];
	st.shared.v2.f32 	[%r40+16384], {%f114, %f115};
	ld.global.nc.v2.f32 	{%f116, %f117}, [%rd11+4210688];
	st.shared.v2.f32 	[%r40+16896], {%f116, %f117};
	ld.global.nc.v2.f32 	{%f118, %f119}, [%rd11+4227072];
	st.shared.v2.f32 	[%r40+17408], {%f118, %f119};
	ld.global.nc.v2.f32 	{%f120, %f121}, [%rd11+4243456];
	st.shared.v2.f32 	[%r40+17920], {%f120, %f121};
	ld.global.nc.v2.f32 	{%f122, %f123}, [%rd11+4718592];
	st.shared.v2.f32 	[%r40+18432], {%f122, %f123};
	ld.global.nc.v2.f32 	{%f124, %f125}, [%rd11+4734976];
	st.shared.v2.f32 	[%r40+18944], {%f124, %f125};
	ld.global.nc.v2.f32 	{%f126, %f127}, [%rd11+4751360];
	st.shared.v2.f32 	[%r40+19456], {%f126, %f127};
	ld.global.nc.v2.f32 	{%f128, %f129}, [%rd11+4767744];
	st.shared.v2.f32 	[%r40+19968], {%f128, %f129};
	ld.global.nc.v2.f32 	{%f130, %f131}, [%rd11+5242880];
	st.shared.v2.f32 	[%r40+20480], {%f130, %f131};
	ld.global.nc.v2.f32 	{%f132, %f133}, [%rd11+5259264];
	st.shared.v2.f32 	[%r40+20992], {%f132, %f133};
	ld.global.nc.v2.f32 	{%f134, %f135}, [%rd11+5275648];
	st.shared.v2.f32 	[%r40+21504], {%f134, %f135};
	ld.global.nc.v2.f32 	{%f136, %f137}, [%rd11+5292032];
	st.shared.v2.f32 	[%r40+22016], {%f136, %f137};
	ld.global.nc.v2.f32 	{%f138, %f139}, [%rd11+5767168];
	st.shared.v2.f32 	[%r40+22528], {%f138, %f139};
	ld.global.nc.v2.f32 	{%f140, %f141}, [%rd11+5783552];
	st.shared.v2.f32 	[%r40+23040], {%f140, %f141};
	ld.global.nc.v2.f32 	{%f142, %f143}, [%rd11+5799936];
	st.shared.v2.f32 	[%r40+23552], {%f142, %f143};
	ld.global.nc.v2.f32 	{%f144, %f145}, [%rd11+5816320];
	st.shared.v2.f32 	[%r40+24064], {%f144, %f145};
	ld.global.nc.v2.f32 	{%f146, %f147}, [%rd11+6291456];
	st.shared.v2.f32 	[%r40+24576], {%f146, %f147};
	ld.global.nc.v2.f32 	{%f148, %f149}, [%rd11+6307840];
	st.shared.v2.f32 	[%r40+25088], {%f148, %f149};
	ld.global.nc.v2.f32 	{%f150, %f151}, [%rd11+6324224];
	st.shared.v2.f32 	[%r40+25600], {%f150, %f151};
	ld.global.nc.v2.f32 	{%f152, %f153}, [%rd11+6340608];
	st.shared.v2.f32 	[%r40+26112], {%f152, %f153};
	ld.global.nc.v2.f32 	{%f154, %f155}, [%rd11+6815744];
	st.shared.v2.f32 	[%r40+26624], {%f154, %f155};
	ld.global.nc.v2.f32 	{%f156, %f157}, [%rd11+6832128];
	st.shared.v2.f32 	[%r40+27136], {%f156, %f157};
	ld.global.nc.v2.f32 	{%f158, %f159}, [%rd11+6848512];
	st.shared.v2.f32 	[%r40+27648], {%f158, %f159};
	ld.global.nc.v2.f32 	{%f160, %f161}, [%rd11+6864896];
	st.shared.v2.f32 	[%r40+28160], {%f160, %f161};
	ld.global.nc.v2.f32 	{%f162, %f163}, [%rd11+7340032];
	st.shared.v2.f32 	[%r40+28672], {%f162, %f163};
	ld.global.nc.v2.f32 	{%f164, %f165}, [%rd11+7356416];
	st.shared.v2.f32 	[%r40+29184], {%f164, %f165};
	ld.global.nc.v2.f32 	{%f166, %f167}, [%rd11+7372800];
	st.shared.v2.f32 	[%r40+29696], {%f166, %f167};
	ld.global.nc.v2.f32 	{%f168, %f169}, [%rd11+7389184];
	st.shared.v2.f32 	[%r40+30208], {%f168, %f169};
	ld.global.nc.v2.f32 	{%f170, %f171}, [%rd11+7864320];
	st.shared.v2.f32 	[%r40+30720], {%f170, %f171};
	ld.global.nc.v2.f32 	{%f172, %f173}, [%rd11+7880704];
	st.shared.v2.f32 	[%r40+31232], {%f172, %f173};
	ld.global.nc.v2.f32 	{%f174, %f175}, [%rd11+7897088];
	st.shared.v2.f32 	[%r40+31744], {%f174, %f175};
	ld.global.nc.v2.f32 	{%f176, %f177}, [%rd11+7913472];
	st.shared.v2.f32 	[%r40+32256], {%f176, %f177};
	bar.sync 	0;
	mov.pred 	%p14, -1;
$L__BB0_18:
	mov.pred 	%p1, %p14;
	add.s32 	%r42, %r66, %r6;
	mad.lo.s32 	%r13, %r42, 384, %r8;
	mov.b32 	%r67, 0;
$L__BB0_19:
	shl.b32 	%r43, %r67, 4;
	add.s32 	%r44, %r13, %r43;
	shl.b32 	%r45, %r44, 2;
	mov.u32 	%r46, _ZZ11main_kernelE15PadInput_shared;
	add.s32 	%r47, %r46, %r45;
	ld.shared.f32 	%f178, [%r47];
	shl.b32 	%r48, %r67, 7;
	or.b32  	%r49, %r48, %r9;
	shl.b32 	%r50, %r66, 12;
	sub.s32 	%r51, %r49, %r50;
	shl.b32 	%r52, %r51, 2;
	mov.u32 	%r53, _ZZ11main_kernelE13weight_shared;
	add.s32 	%r54, %r53, %r52;
	ld.shared.f32 	%f179, [%r54+30720];
	fma.rn.f32 	%f180, %f178, %f179, %f542;
	ld.shared.f32 	%f181, [%r47+4];
	ld.shared.f32 	%f182, [%r54+30752];
	fma.rn.f32 	%f183, %f181, %f182, %f180;
	ld.shared.f32 	%f184, [%r47+8];
	ld.shared.f32 	%f185, [%r54+30784];
	fma.rn.f32 	%f186, %f184, %f185, %f183;
	ld.shared.f32 	%f187, [%r47+12];
	ld.shared.f32 	%f188, [%r54+30816];
	fma.rn.f32 	%f189, %f187, %f188, %f186;
	ld.shared.f32 	%f190, [%r47+16];
	ld.shared.f32 	%f191, [%r54+30848];
	fma.rn.f32 	%f192, %f190, %f191, %f189;
	ld.shared.f32 	%f193, [%r47+20];
	ld.shared.f32 	%f194, [%r54+30880];
	fma.rn.f32 	%f195, %f193, %f194, %f192;
	ld.shared.f32 	%f196, [%r47+24];
	ld.shared.f32 	%f197, [%r54+30912];
	fma.rn.f32 	%f198, %f196, %f197, %f195;
	ld.shared.f32 	%f199, [%r47+28];
	ld.shared.f32 	%f200, [%r54+30944];
	fma.rn.f32 	%f201, %f199, %f200, %f198;
	ld.shared.f32 	%f202, [%r47+32];
	ld.shared.f32 	%f203, [%r54+30976];
	fma.rn.f32 	%f204, %f202, %f203, %f201;
	ld.shared.f32 	%f205, [%r47+36];
	ld.shared.f32 	%f206, [%r54+31008];
	fma.rn.f32 	%f207, %f205, %f206, %f204;
	ld.shared.f32 	%f208, [%r47+40];
	ld.shared.f32 	%f209, [%r54+31040];
	fma.rn.f32 	%f210, %f208, %f209, %f207;
	ld.shared.f32 	%f211, [%r47+44];
	ld.shared.f32 	%f212, [%r54+31072];
	fma.rn.f32 	%f213, %f211, %f212, %f210;
	ld.shared.f32 	%f214, [%r47+48];
	ld.shared.f32 	%f215, [%r54+31104];
	fma.rn.f32 	%f216, %f214, %f215, %f213;
	ld.shared.f32 	%f217, [%r47+52];
	ld.shared.f32 	%f218, [%r54+31136];
	fma.rn.f32 	%f219, %f217, %f218, %f216;
	ld.shared.f32 	%f220, [%r47+56];
	ld.shared.f32 	%f221, [%r54+31168];
	fma.rn.f32 	%f222, %f220, %f221, %f219;
	ld.shared.f32 	%f223, [%r47+60];
	ld.shared.f32 	%f224, [%r54+31200];
	fma.rn.f32 	%f225, %f223, %f224, %f222;
	ld.shared.f32 	%f226, [%r47+256];
	ld.shared.f32 	%f227, [%r54+26624];
	fma.rn.f32 	%f228, %f226, %f227, %f225;
	ld.shared.f32 	%f229, [%r47+260];
	ld.shared.f32 	%f230, [%r54+26656];
	fma.rn.f32 	%f231, %f229, %f230, %f228;
	ld.shared.f32 	%f232, [%r47+264];
	ld.shared.f32 	%f233, [%r54+26688];
	fma.rn.f32 	%f234, %f232, %f233, %f231;
	ld.shared.f32 	%f235, [%r47+268];
	ld.shared.f32 	%f236, [%r54+26720];
	fma.rn.f32 	%f237, %f235, %f236, %f234;
	ld.shared.f32 	%f238, [%r47+272];
	ld.shared.f32 	%f239, [%r54+26752];
	fma.rn.f32 	%f240, %f238, %f239, %f237;
	ld.shared.f32 	%f241, [%r47+276];
	ld.shared.f32 	%f242, [%r54+26784];
	fma.rn.f32 	%f243, %f241, %f242, %f240;
	ld.shared.f32 	%f244, [%r47+280];
	ld.shared.f32 	%f245, [%r54+26816];
	fma.rn.f32 	%f246, %f244, %f245, %f243;
	ld.shared.f32 	%f247, [%r47+284];
	ld.shared.f32 	%f248, [%r54+26848];
	fma.rn.f32 	%f249, %f247, %f248, %f246;
	ld.shared.f32 	%f250, [%r47+288];
	ld.shared.f32 	%f251, [%r54+26880];
	fma.rn.f32 	%f252, %f250, %f251, %f249;
	ld.shared.f32 	%f253, [%r47+292];
	ld.shared.f32 	%f254, [%r54+26912];
	fma.rn.f32 	%f255, %f253, %f254, %f252;
	ld.shared.f32 	%f256, [%r47+296];
	ld.shared.f32 	%f257, [%r54+26944];
	fma.rn.f32 	%f258, %f256, %f257, %f255;
	ld.shared.f32 	%f259, [%r47+300];
	ld.shared.f32 	%f260, [%r54+26976];
	fma.rn.f32 	%f261, %f259, %f260, %f258;
	ld.shared.f32 	%f262, [%r47+304];
	ld.shared.f32 	%f263, [%r54+27008];
	fma.rn.f32 	%f264, %f262, %f263, %f261;
	ld.shared.f32 	%f265, [%r47+308];
	ld.shared.f32 	%f266, [%r54+27040];
	fma.rn.f32 	%f267, %f265, %f266, %f264;
	ld.shared.f32 	%f268, [%r47+312];
	ld.shared.f32 	%f269, [%r54+27072];
	fma.rn.f32 	%f270, %f268, %f269, %f267;
	ld.shared.f32 	%f271, [%r47+316];
	ld.shared.f32 	%f272, [%r54+27104];
	fma.rn.f32 	%f542, %f271, %f272, %f270;
	ld.shared.f32 	%f273, [%r54+28672];
	fma.rn.f32 	%f274, %f226, %f273, %f543;
	ld.shared.f32 	%f275, [%r54+28704];
	fma.rn.f32 	%f276, %f229, %f275, %f274;
	ld.shared.f32 	%f277, [%r54+28736];
	fma.rn.f32 	%f278, %f232, %f277, %f276;
	ld.shared.f32 	%f279, [%r54+28768];
	fma.rn.f32 	%f280, %f235, %f279, %f278;
	ld.shared.f32 	%f281, [%r54+28800];
	fma.rn.f32 	%f282, %f238, %f281, %f280;
	ld.shared.f32 	%f283, [%r54+28832];
	fma.rn.f32 	%f284, %f241, %f283, %f282;
	ld.shared.f32 	%f285, [%r54+28864];
	fma.rn.f32 	%f286, %f244, %f285, %f284;
	ld.shared.f32 	%f287, [%r54+28896];
	fma.rn.f32 	%f288, %f247, %f287, %f286;
	ld.shared.f32 	%f289, [%r54+28928];
	fma.rn.f32 	%f290, %f250, %f289, %f288;
	ld.shared.f32 	%f291, [%r54+28960];
	fma.rn.f32 	%f292, %f253, %f291, %f290;
	ld.shared.f32 	%f293, [%r54+28992];
	fma.rn.f32 	%f294, %f256, %f293, %f292;
	ld.shared.f32 	%f295, [%r54+29024];
	fma.rn.f32 	%f296, %f259, %f295, %f294;
	ld.shared.f32 	%f297, [%r54+29056];
	fma.rn.f32 	%f298, %f262, %f297, %f296;
	ld.shared.f32 	%f299, [%r54+29088];
	fma.rn.f32 	%f300, %f265, %f299, %f298;
	ld.shared.f32 	%f301, [%r54+29120];
	fma.rn.f32 	%f302, %f268, %f301, %f300;
	ld.shared.f32 	%f303, [%r54+29152];
	fma.rn.f32 	%f304, %f271, %f303, %f302;
	ld.shared.f32 	%f305, [%r47+512];
	ld.shared.f32 	%f306, [%r54+24576];
	fma.rn.f32 	%f307, %f305, %f306, %f304;
	ld.shared.f32 	%f308, [%r47+516];
	ld.shared.f32 	%f309, [%r54+24608];
	fma.rn.f32 	%f310, %f308, %f309, %f307;
	ld.shared.f32 	%f311, [%r47+520];
	ld.shared.f32 	%f312, [%r54+24640];
	fma.rn.f32 	%f313, %f311, %f312, %f310;
	ld.shared.f32 	%f314, [%r47+524];
	ld.shared.f32 	%f315, [%r54+24672];
	fma.rn.f32 	%f316, %f314, %f315, %f313;
	ld.shared.f32 	%f317, [%r47+528];
	ld.shared.f32 	%f318, [%r54+24704];
	fma.rn.f32 	%f319, %f317, %f318, %f316;
	ld.shared.f32 	%f320, [%r47+532];
	ld.shared.f32 	%f321, [%r54+24736];
	fma.rn.f32 	%f322, %f320, %f321, %f319;
	ld.shared.f32 	%f323, [%r47+536];
	ld.shared.f32 	%f324, [%r54+24768];
	fma.rn.f32 	%f325, %f323, %f324, %f322;
	ld.shared.f32 	%f326, [%r47+540];
	ld.shared.f32 	%f327, [%r54+24800];
	fma.rn.f32 	%f328, %f326, %f327, %f325;
	ld.shared.f32 	%f329, [%r47+544];
	ld.shared.f32 	%f330, [%r54+24832];
	fma.rn.f32 	%f331, %f329, %f330, %f328;
	ld.shared.f32 	%f332, [%r47+548];
	ld.shared.f32 	%f333, [%r54+24864];
	fma.rn.f32 	%f334, %f332, %f333, %f331;
	ld.shared.f32 	%f335, [%r47+552];
	ld.shared.f32 	%f336, [%r54+24896];
	fma.rn.f32 	%f337, %f335, %f336, %f334;
	ld.shared.f32 	%f338, [%r47+556];
	ld.shared.f32 	%f339, [%r54+24928];
	fma.rn.f32 	%f340, %f338, %f339, %f337;
	ld.shared.f32 	%f341, [%r47+560];
	ld.shared.f32 	%f342, [%r54+24960];
	fma.rn.f32 	%f343, %f341, %f342, %f340;
	ld.shared.f32 	%f344, [%r47+564];
	ld.shared.f32 	%f345, [%r54+24992];
	fma.rn.f32 	%f346, %f344, %f345, %f343;
	ld.shared.f32 	%f347, [%r47+568];
	ld.shared.f32 	%f348, [%r54+25024];
	fma.rn.f32 	%f349, %f347, %f348, %f346;
	ld.shared.f32 	%f350, [%r47+572];
	ld.shared.f32 	%f351, [%r54+25056];
	fma.rn.f32 	%f543, %f350, %f351, %f349;
	ld.shared.f32 	%f352, [%r47+1536];
	ld.shared.f32 	%f353, [%r54+22528];
	fma.rn.f32 	%f354, %f352, %f353, %f544;
	ld.shared.f32 	%f355, [%r47+1540];
	ld.shared.f32 	%f356, [%r54+22560];
	fma.rn.f32 	%f357, %f355, %f356, %f354;
	ld.shared.f32 	%f358, [%r47+1544];
	ld.shared.f32 	%f359, [%r54+22592];
	fma.rn.f32 	%f360, %f358, %f359, %f357;
	ld.shared.f32 	%f361, [%r47+1548];
	ld.shared.f32 	%f362, [%r54+22624];
	fma.rn.f32 	%f363, %f361, %f362, %f360;
	ld.shared.f32 	%f364, [%r47+1552];
	ld.shared.f32 	%f365, [%r54+22656];
	fma.rn.f32 	%f366, %f364, %f365, %f363;
	ld.shared.f32 	%f367, [%r47+1556];
	ld.shared.f32 	%f368, [%r54+22688];
	fma.rn.f32 	%f369, %f367, %f368, %f366;
	ld.shared.f32 	%f370, [%r47+1560];
	ld.shared.f32 	%f371, [%r54+22720];
	fma.rn.f32 	%f372, %f370, %f371, %f369;
	ld.shared.f32 	%f373, [%r47+1564];
	ld.shared.f32 	%f374, [%r54+22752];
	fma.rn.f32 	%f375, %f373, %f374, %f372;
	ld.shared.f32 	%f376, [%r47+1568];
	ld.shared.f32 	%f377, [%r54+22784];
	fma.rn.f32 	%f378, %f376, %f377, %f375;
	ld.shared.f32 	%f379, [%r47+1572];
	ld.shared.f32 	%f380, [%r54+22816];
	fma.rn.f32 	%f381, %f379, %f380, %f378;
	ld.shared.f32 	%f382, [%r47+1576];
	ld.shared.f32 	%f383, [%r54+22848];
	fma.rn.f32 	%f384, %f382, %f383, %f381;
	ld.shared.f32 	%f385, [%r47+1580];
	ld.shared.f32 	%f386, [%r54+22880];
	fma.rn.f32 	%f387, %f385, %f386, %f384;
	ld.shared.f32 	%f388, [%r47+1584];
	ld.shared.f32 	%f389, [%r54+22912];
	fma.rn.f32 	%f390, %f388, %f389, %f387;
	ld.shared.f32 	%f391, [%r47+1588];
	ld.shared.f32 	%f392, [%r54+22944];
	fma.rn.f32 	%f393, %f391, %f392, %f390;
	ld.shared.f32 	%f394, [%r47+1592];
	ld.shared.f32 	%f395, [%r54+22976];
	fma.rn.f32 	%f396, %f394, %f395, %f393;
	ld.shared.f32 	%f397, [%r47+1596];
	ld.shared.f32 	%f398, [%r54+23008];
	fma.rn.f32 	%f399, %f397, %f398, %f396;
	ld.shared.f32 	%f400, [%r47+1792];
	ld.shared.f32 	%f401, [%r54+18432];
	fma.rn.f32 	%f402, %f400, %f401, %f399;
	ld.shared.f32 	%f403, [%r47+1796];
	ld.shared.f32 	%f404, [%r54+18464];
	fma.rn.f32 	%f405, %f403, %f404, %f402;
	ld.shared.f32 	%f406, [%r47+1800];
	ld.shared.f32 	%f407, [%r54+18496];
	fma.rn.f32 	%f408, %f406, %f407, %f405;
	ld.shared.f32 	%f409, [%r47+1804];
	ld.shared.f32 	%f410, [%r54+18528];
	fma.rn.f32 	%f411, %f409, %f410, %f408;
	ld.shared.f32 	%f412, [%r47+1808];
	ld.shared.f32 	%f413, [%r54+18560];
	fma.rn.f32 	%f414, %f412, %f413, %f411;
	ld.shared.f32 	%f415, [%r47+1812];
	ld.shared.f32 	%f416, [%r54+18592];
	fma.rn.f32 	%f417, %f415, %f416, %f414;
	ld.shared.f32 	%f418, [%r47+1816];
	ld.shared.f32 	%f419, [%r54+18624];
	fma.rn.f32 	%f420, %f418, %f419, %f417;
	ld.shared.f32 	%f421, [%r47+1820];
	ld.shared.f32 	%f422, [%r54+18656];
	fma.rn.f32 	%f423, %f421, %f422, %f420;
	ld.shared.f32 	%f424, [%r47+1824];
	ld.shared.f32 	%f425, [%r54+18688];
	fma.rn.f32 	%f426, %f424, %f425, %f423;
	ld.shared.f32 	%f427, [%r47+1828];
	ld.shared.f32 	%f428, [%r54+18720];
	fma.rn.f32 	%f429, %f427, %f428, %f426;
	ld.shared.f32 	%f430, [%r47+1832];
	ld.shared.f32 	%f431, [%r54+18752];
	fma.rn.f32 	%f432, %f430, %f431, %f429;
	ld.shared.f32 	%f433, [%r47+1836];
	ld.shared.f32 	%f434, [%r54+18784];
	fma.rn.f32 	%f435, %f433, %f434, %f432;
	ld.shared.f32 	%f436, [%r47+1840];
	ld.shared.f32 	%f437, [%r54+18816];
	fma.rn.f32 	%f438, %f436, %f437, %f435;
	ld.shared.f32 	%f439, [%r47+1844];
	ld.shared.f32 	%f440, [%r54+18848];
	fma.rn.f32 	%f441, %f439, %f440, %f438;
	ld.shared.f32 	%f442, [%r47+1848];
	ld.shared.f32 	%f443, [%r54+18880];
	fma.rn.f32 	%f444, %f442, %f443, %f441;
	ld.shared.f32 	%f445, [%r47+1852];
	ld.shared.f32 	%f446, [%r54+18912];
	fma.rn.f32 	%f544, %f445, %f446, %f444;
	ld.shared.f32 	%f447, [%r54+20480];
	fma.rn.f32 	%f448, %f400, %f447, %f545;
	ld.shared.f32 	%f449, [%r54+20512];
	fma.rn.f32 	%f450, %f403, %f449, %f448;
	ld.shared.f32 	%f451, [%r54+20544];
	fma.rn.f32 	%f452, %f406, %f451, %f450;
	ld.shared.f32 	%f453, [%r54+20576];
	fma.rn.f32 	%f454, %f409, %f453, %f452;
	ld.shared.f32 	%f455, [%r54+20608];
	fma.rn.f32 	%f456, %f412, %f455, %f454;
	ld.shared.f32 	%f457, [%r54+20640];
	fma.rn.f32 	%f458, %f415, %f457, %f456;
	ld.shared.f32 	%f459, [%r54+20672];
	fma.rn.f32 	%f460, %f418, %f459, %f458;
	ld.shared.f32 	%f461, [%r54+20704];
	fma.rn.f32 	%f462, %f421, %f461, %f460;
	ld.shared.f32 	%f463, [%r54+20736];
	fma.rn.f32 	%f464, %f424, %f463, %f462;
	ld.shared.f32 	%f465, [%r54+20768];
	fma.rn.f32 	%f466, %f427, %f465, %f464;
	ld.shared.f32 	%f467, [%r54+20800];
	fma.rn.f32 	%f468, %f430, %f467, %f466;
	ld.shared.f32 	%f469, [%r54+20832];
	fma.rn.f32 	%f470, %f433, %f469, %f468;
	ld.shared.f32 	%f471, [%r54+20864];
	fma.rn.f32 	%f472, %f436, %f471, %f470;
	ld.shared.f32 	%f473, [%r54+20896];
	fma.rn.f32 	%f474, %f439, %f473, %f472;
	ld.shared.f32 	%f475, [%r54+20928];
	fma.rn.f32 	%f476, %f442, %f475, %f474;
	ld.shared.f32 	%f477, [%r54+20960];
	fma.rn.f32 	%f478, %f445, %f477, %f476;
	ld.shared.f32 	%f479, [%r47+2048];
	ld.shared.f32 	%f480, [%r54+16384];
	fma.rn.f32 	%f481, %f479, %f480, %f478;
	ld.shared.f32 	%f482, [%r47+2052];
	ld.shared.f32 	%f483, [%r54+16416];
	fma.rn.f32 	%f484, %f482, %f483, %f481;
	ld.shared.f32 	%f485, [%r47+2056];
	ld.shared.f32 	%f486, [%r54+16448];
	fma.rn.f32 	%f487, %f485, %f486, %f484;
	ld.shared.f32 	%f488, [%r47+2060];
	ld.shared.f32 	%f489, [%r54+16480];
	fma.rn.f32 	%f490, %f488, %f489, %f487;
	ld.shared.f32 	%f491, [%r47+2064];
	ld.shared.f32 	%f492, [%r54+16512];
	fma.rn.f32 	%f493, %f491, %f492, %f490;
	ld.shared.f32 	%f494, [%r47+2068];
	ld.shared.f32 	%f495, [%r54+16544];
	fma.rn.f32 	%f496, %f494, %f495, %f493;
	ld.shared.f32 	%f497, [%r47+2072];
	ld.shared.f32 	%f498, [%r54+16576];
	fma.rn.f32 	%f499, %f497, %f498, %f496;
	ld.shared.f32 	%f500, [%r47+2076];
	ld.shared.f32 	%f501, [%r54+16608];
	fma.rn.f32 	%f502, %f500, %f501, %f499;
	ld.shared.f32 	%f503, [%r47+2080];
	ld.shared.f32 	%f504, [%r54+16640];
	fma.rn.f32 	%f505, %f503, %f504, %f502;
	ld.shared.f32 	%f506, [%r47+2084];
	ld.shared.f32 	%f507, [%r54+16672];
	fma.rn.f32 	%f508, %f506, %f507, %f505;
	ld.shared.f32 	%f509, [%r47+2088];
	ld.shared.f32 	%f510, [%r54+16704];
	fma.rn.f32 	%f511, %f509, %f510, %f508;
	ld.shared.f32 	%f512, [%r47+2092];
	ld.shared.f32 	%f513, [%r54+16736];
	fma.rn.f32 	%f514, %f512, %f513, %f511;
	ld.shared.f32 	%f515, [%r47+2096];
	ld.shared.f32 	%f516, [%r54+16768];
	fma.rn.f32 	%f517, %f515, %f516, %f514;
	ld.shared.f32 	%f518, [%r47+2100];
	ld.shared.f32 	%f519, [%r54+16800];
	fma.rn.f32 	%f520, %f518, %f519, %f517;
	ld.shared.f32 	%f521, [%r47+2104];
	ld.shared.f32 	%f522, [%r54+16832];
	fma.rn.f32 	%f523, %f521, %f522, %f520;
	ld.shared.f32 	%f524, [%r47+2108];
	ld.shared.f32 	%f525, [%r54+16864];
	fma.rn.f32 	%f545, %f524, %f525, %f523;
	add.s32 	%r67, %r67, 1;
	setp.ne.s32 	%p11, %r67, 4;
	@%p11 bra 	$L__BB0_19;
	mov.b32 	%r66, 1;
	mov.pred 	%p14, 0;
	@%p1 bra 	$L__BB0_18;
	add.s32 	%r65, %r65, 1;
	setp.ne.s32 	%p13, %r65, 8;
	@%p13 bra 	$L__BB0_1;
	ld.param.u64 	%rd15, [main_kernel_param_0];
	cvta.to.global.u64 	%rd12, %rd15;
	shl.b32 	%r56, %r3, 8;
	and.b32  	%r57, %r56, 2147475456;
	shl.b32 	%r58, %r1, 7;
	and.b32  	%r59, %r58, 4096;
	shl.b32 	%r60, %r7, 9;
	or.b32  	%r61, %r59, %r9;
	or.b32  	%r62, %r61, %r57;
	add.s32 	%r63, %r62, %r5;
	or.b32  	%r64, %r63, %r60;
	mul.wide.u32 	%rd13, %r64, 4;
	add.s64 	%rd14, %rd12, %rd13;
	st.global.f32 	[%rd14], %f542;
	st.global.f32 	[%rd14+1024], %f543;
	st.global.f32 	[%rd14+8192], %f544;
	st.global.f32 	[%rd14+9216], %f545;
	ret;

}


// ===== COMPILED SASS (sm_100) =====

	.target	sm_100

	.elftype	@"ET_EXEC"


//--------------------- .note.nv.tkinfo           --------------------------
	.section	.note.nv.tkinfo,"",@"SHT_NOTE"
	.sectionflags	@"SHF_NOTE_NV_TKINFO"
	.tkinfo
        /*0018*/ 	.word	0x00000002
        /*0030*/ 	.string	""
        /*0030*/ 	.string	"ptxas"
        /*0030*/ 	.string	"Cuda compilation tools, release 13.0, V13.0.88"
        /*0030*/ 	.string	"Build cuda_13.0.r13.0/compiler.36424714_0"
        /*0030*/ 	.string	"-arch sm_100 -m 64 "



//--------------------- .note.nv.cuinfo           --------------------------
	.section	.note.nv.cuinfo,"",@"SHT_NOTE"
	.sectionflags	@"SHF_NOTE_NV_CUINFO"
        /*0018*/ 	.short	0x0002
        /*001a*/ 	.short	0x0064
        /*001c*/ 	.short	0x0082
	.zero		2


//--------------------- .nv.info                  --------------------------
	.section	.nv.info,"",@"SHT_CUDA_INFO"
	.align	4


	//----- nvinfo : EIATTR_REGCOUNT
	.align		4
        /*0000*/ 	.byte	0x04, 0x2f
        /*0002*/ 	.short	(.L_1 - .L_0)
	.align		4
.L_0:
        /*0004*/ 	.word	index@(main_kernel)
        /*0008*/ 	.word	0x000000a8


	//----- nvinfo : EIATTR_FRAME_SIZE
	.align		4
.L_1:
        /*000c*/ 	.byte	0x04, 0x11
        /*000e*/ 	.short	(.L_3 - .L_2)
	.align		4
.L_2:
        /*0010*/ 	.word	index@(main_kernel)
        /*0014*/ 	.word	0x00000000


	//----- nvinfo : EIATTR_MIN_STACK_SIZE
	.align		4
.L_3:
        /*0018*/ 	.byte	0x04, 0x12
        /*001a*/ 	.short	(.L_5 - .L_4)
	.align		4
.L_4:
        /*001c*/ 	.word	index@(main_kernel)
        /*0020*/ 	.word	0x00000000
.L_5:


//--------------------- .nv.compat                --------------------------
	.section	.nv.compat,"",@"SHT_CUDA_COMPAT_INFO"
	.align	4
        /*0000*/ 	.byte	0x02, 0x09, 0x00, 0x00, 0x02, 0x02, 0x01, 0x00, 0x02, 0x05, 0x05, 0x00, 0x03, 0x07, 0x01, 0x01
        /*0010*/ 	.byte	0x02, 0x03, 0x00, 0x00, 0x02, 0x06, 0x01, 0x00, 0x04, 0x0b, 0x08, 0x00, 0x09, 0x00, 0x00, 0x00
        /*0020*/ 	.byte	0x00, 0x00, 0x00, 0x00


//--------------------- .nv.info.main_kernel      --------------------------
	.section	.nv.info.main_kernel,"",@"SHT_CUDA_INFO"
	.sectionflags	@""
	.align	4


	//----- nvinfo : EIATTR_CUDA_API_VERSION
	.align		4
        /*0000*/ 	.byte	0x04, 0x37
        /*0002*/ 	.short	(.L_7 - .L_6)
.L_6:
        /*0004*/ 	.word	0x00000082


	//----- nvinfo : EIATTR_KPARAM_INFO
	.align		4
.L_7:
        /*0008*/ 	.byte	0x04, 0x17
        /*000a*/ 	.short	(.L_9 - .L_8)
.L_8:
        /*000c*/ 	.word	0x00000000
        /*0010*/ 	.short	0x0002
        /*0012*/ 	.short	0x0010
        /*0014*/ 	.byte	0x00, 0xf5, 0x21, 0x00


	//----- nvinfo : EIATTR_KPARAM_INFO
	.align		4
.L_9:
        /*0018*/ 	.byte	0x04, 0x17
        /*001a*/ 	.short	(.L_11 - .L_10)
.L_10:
        /*001c*/ 	.word	0x00000000
        /*0020*/ 	.short	0x0001
        /*0022*/ 	.short	0x0008
        /*0024*/ 	.byte	0x00, 0xf5, 0x21, 0x00


	//----- nvinfo : EIATTR_KPARAM_INFO
	.align		4
.L_11:
        /*0028*/ 	.byte	0x04, 0x17
        /*002a*/ 	.short	(.L_13 - .L_12)
.L_12:
        /*002c*/ 	.word	0x00000000
        /*0030*/ 	.short	0x0000
        /*0032*/ 	.short	0x0000
        /*0034*/ 	.byte	0x00, 0xf5, 0x21, 0x00


	//----- nvinfo : EIATTR_SPARSE_MMA_MASK
	.align		4
.L_13:
        /*0038*/ 	.byte	0x03, 0x50
        /*003a*/ 	.short	0x0000


	//----- nvinfo : EIATTR_MAXREG_COUNT
	.align		4
        /*003c*/ 	.byte	0x03, 0x1b
        /*003e*/ 	.short	0x00ff


	//----- nvinfo : EIATTR_NUM_BARRIERS
	.align		4
        /*0040*/ 	.byte	0x02, 0x4c
        /*0042*/ 	.byte	0x01
	.zero		1


	//----- nvinfo : EIATTR_MERCURY_ISA_VERSION
	.align		4
        /*0044*/ 	.byte	0x03, 0x5f
        /*0046*/ 	.short	0x0101


	//----- nvinfo : EIATTR_VRC_CTA_INIT_COUNT
	.align		4
        /*0048*/ 	.byte	0x02, 0x4a
	.zero		1
	.zero		1


	//----- nvinfo : EIATTR_EXIT_INSTR_OFFSETS
	.align		4
        /*004c*/ 	.byte	0x04, 0x1c
        /*004e*/ 	.short	(.L_15 - .L_14)


	//   ....[0]....
.L_14:
        /*0050*/ 	.word	0x000021c0


	//----- nvinfo : EIATTR_MAX_THREADS
	.align		4
.L_15:
        /*0054*/ 	.byte	0x04, 0x05
        /*0056*/ 	.short	(.L_17 - .L_16)
.L_16:
        /*0058*/ 	.word	0x00000040
        /*005c*/ 	.word	0x00000001
        /*0060*/ 	.word	0x00000001


	//----- nvinfo : EIATTR_CBANK_PARAM_SIZE
	.align		4
.L_17:
        /*0064*/ 	.byte	0x03, 0x19
        /*0066*/ 	.short	0x0018


	//----- nvinfo : EIATTR_PARAM_CBANK
	.align		4
        /*0068*/ 	.byte	0x04, 0x0a
        /*006a*/ 	.short	(.L_19 - .L_18)
	.align		4
.L_18:
        /*006c*/ 	.word	index@(.nv.constant0.main_kernel)
        /*0070*/ 	.short	0x0380
        /*0072*/ 	.short	0x0018


	//----- nvinfo : EIATTR_SW_WAR
	.align		4
.L_19:
        /*0074*/ 	.byte	0x04, 0x36
        /*0076*/ 	.short	(.L_21 - .L_20)
.L_20:
        /*0078*/ 	.word	0x00000008
.L_21:


//--------------------- .nv.callgraph             --------------------------
	.section	.nv.callgraph,"",@"SHT_CUDA_CALLGRAPH"
	.align	4
	.sectionentsize	8
	.align		4
        /*0000*/ 	.word	0x00000000
	.align		4
        /*0004*/ 	.word	0xffffffff
	.align		4
        /*0008*/ 	.word	0x00000000
	.align		4
        /*000c*/ 	.word	0xfffffffe
	.align		4
        /*0010*/ 	.word	0x00000000
	.align		4
        /*0014*/ 	.word	0xfffffffd
	.align		4
        /*0018*/ 	.word	0x00000000
	.align		4
        /*001c*/ 	.word	0xfffffffc


//--------------------- .text.main_kernel         --------------------------
	.section	.text.main_kernel,"ax",@progbits
	.align	128
        .global         main_kernel
        .type           main_kernel,@function
        .size           main_kernel,(.L_x_4 - main_kernel)
        .other          main_kernel,@"STO_CUDA_ENTRY STV_DEFAULT"
main_kernel:
.text.main_kernel:
[----:B------:R-:W-:Y:S01]  /*0000*/  LDC R1, c[0x0][0x37c] ;  /* 0x0000df00ff017b82 */ /* 0x000fe20000000800 */
[----:B------:R-:W0:Y:S07]  /*0010*/  S2R R0, SR_CTAID.X ;  /* 0x0000000000007919 */ /* 0x000e2e0000002500 */
[----:B------:R-:W1:Y:S01]  /*0020*/  S2UR UR5, SR_CgaCtaId ;  /* 0x00000000000579c3 */ /* 0x000e620000008800 */
[----:B------:R-:W-:Y:S01]  /*0030*/  UMOV UR4, 0x400 ;  /* 0x0000040000047882 */ /* 0x000fe20000000000 */
[----:B------:R-:W-:Y:S01]  /*0040*/  HFMA2 R145, -RZ, RZ, 0, 0 ;  /* 0x00000000ff917431 */ /* 0x000fe200000001ff */
[----:B------:R-:W2:Y:S01]  /*0050*/  S2R R132, SR_TID.X ;  /* 0x0000000000847919 */ /* 0x000ea20000002100 */
[----:B------:R-:W-:Y:S01]  /*0060*/  HFMA2 R141, -RZ, RZ, 0, 0 ;  /* 0x00000000ff8d7431 */ /* 0x000fe200000001ff */
[----:B------:R-:W-:Y:S01]  /*0070*/  MOV R133, RZ ;  /* 0x000000ff00857202 */ /* 0x000fe20000000f00 */
[----:B------:R-:W-:Y:S01]  /*0080*/  HFMA2 R139, -RZ, RZ, 0, 0 ;  /* 0x00000000ff8b7431 */ /* 0x000fe200000001ff */
[----:B------:R-:W-:Y:S01]  /*0090*/  MOV R143, RZ ;  /* 0x000000ff008f7202 */ /* 0x000fe20000000f00 */
[----:B------:R-:W3:Y:S01]  /*00a0*/  LDCU.64 UR8, c[0x0][0x358] ;  /* 0x00006b00ff0877ac */ /* 0x000ee20008000a00 */
[----:B-1----:R-:W-:Y:S01]  /*00b0*/  ULEA UR4, UR5, UR4, 0x18 ;  /* 0x0000000405047291 */ /* 0x002fe2000f8ec0ff */
[----:B0-----:R-:W-:-:S02]  /*00c0*/  SHF.L.U32 R135, R0, 0x3, RZ ;  /* 0x0000000300877819 */ /* 0x001fc400000006ff */
[----:B------:R-:W-:Y:S02]  /*00d0*/  LOP3.LUT R152, R0, 0x7fffffe0, RZ, 0xc0, !PT ;  /* 0x7fffffe000987812 */ /* 0x000fe400078ec0ff */
[----:B--2---:R-:W-:Y:S02]  /*00e0*/  SHF.R.U32.HI R136, RZ, 0x3, R132 ;  /* 0x00000003ff887819 */ /* 0x004fe40000011684 */
[C---:B------:R-:W-:Y:S02]  /*00f0*/  SHF.L.U32 R137, R132.reuse, 0x3, RZ ;  /* 0x0000000384897819 */ /* 0x040fe400000006ff */
[----:B------:R-:W-:Y:S02]  /*0100*/  LOP3.LUT R134, R132, 0x7, RZ, 0xc0, !PT ;  /* 0x0000000784867812 */ /* 0x000fe400078ec0ff */
[----:B------:R-:W-:Y:S02]  /*0110*/  LOP3.LUT R135, R135, 0xf8, RZ, 0xc0, !PT ;  /* 0x000000f887877812 */ /* 0x000fe400078ec0ff */
[----:B------:R-:W-:-:S02]  /*0120*/  LOP3.LUT R136, R136, 0x3, RZ, 0xc0, !PT ;  /* 0x0000000388887812 */ /* 0x000fc400078ec0ff */
[----:B------:R-:W-:Y:S02]  /*0130*/  LOP3.LUT R137, R137, 0xc0, RZ, 0xc0, !PT ;  /* 0x000000c089897812 */ /* 0x000fe400078ec0ff */
[----:B---3--:R-:W-:-:S07]  /*0140*/  LEA R138, R132, UR4, 0x2 ;  /* 0x00000004848a7c11 */ /* 0x008fce000f8e10ff */
.L_x_2:
[----:B------:R-:W0:Y:S01]  /*0150*/  LDC.64 R4, c[0x0][0x388] ;  /* 0x0000e200ff047b82 */ /* 0x000e220000000a00 */
[----:B------:R-:W-:-:S07]  /*0160*/  SHF.L.U32 R3, R133, 0x6, RZ ;  /* 0x0000000685037819 */ /* 0x000fce00000006ff */
[----:B------:R-:W-:Y:S01]  /*0170*/  BAR.SYNC.DEFER_BLOCKING 0x0 ;  /* 0x0000000000007b1d */ /* 0x000fe20000010000 */
[----:B------:R-:W-:Y:S02]  /*0180*/  SHF.L.U32 R2, R0, 0x7, RZ ;  /* 0x0000000700027819 */ /* 0x000fe400000006ff */
[----:B------:R-:W-:Y:S02]  /*0190*/  LOP3.LUT R19, R132, R3, RZ, 0xfc, !PT ;  /* 0x0000000384137212 */ /* 0x000fe400078efcff */
[----:B------:R-:W-:-:S03]  /*01a0*/  LOP3.LUT R2, R2, 0x7ffff000, RZ, 0xc0, !PT ;  /* 0x7ffff00002027812 */ /* 0x000fc600078ec0ff */
[----:B------:R-:W1:Y:S01]  /*01b0*/  LDC.64 R128, c[0x0][0x390] ;  /* 0x0000e400ff807b82 */ /* 0x000e620000000a00 */
[----:B------:R-:W-:Y:S02]  /*01c0*/  IADD3 R3, PT, PT, R19, R2, RZ ;  /* 0x0000000213037210 */ /* 0x000fe40007ffe0ff */
[----:B------:R-:W-:Y:S02]  /*01d0*/  ISETP.NE.AND P0, PT, R152, 0x20, PT ;  /* 0x000000209800780c */ /* 0x000fe40003f05270 */
[----:B------:R-:W-:Y:S01]  /*01e0*/  ISETP.GT.U32.AND P1, PT, R0, 0x1f, PT ;  /* 0x0000001f0000780c */ /* 0x000fe20003f24070 */
[----:B0-----:R-:W-:-:S04]  /*01f0*/  IMAD.WIDE.U32 R2, R3, 0x4, R4 ;  /* 0x0000000403027825 */ /* 0x001fc800078e0004 */
[----:B------:R-:W-:Y:S01]  /*0200*/  IMAD.WIDE.U32 R18, R19, 0x4, R4 ;  /* 0x0000000413127825 */ /* 0x000fe200078e0004 */
[C---:B------:R-:W-:Y:S01]  /*0210*/  SHF.L.U32 R4, R132.reuse, 0x6, RZ ;  /* 0x0000000684047819 */ /* 0x040fe200000006ff */
[----:B------:R-:W2:Y:S01]  /*0220*/  LDG.E.CONSTANT R147, desc[UR8][R2.64] ;  /* 0x0000000802937981 */ /* 0x000ea2000c1e9900 */
[----:B------:R-:W-:Y:S02]  /*0230*/  SHF.L.U32 R5, R132, 0x1, RZ ;  /* 0x0000000184057819 */ /* 0x000fe400000006ff */
[----:B------:R-:W-:Y:S01]  /*0240*/  LOP3.LUT R4, R135, 0xf00, R4, 0xf8, !PT ;  /* 0x00000f0087047812 */ /* 0x000fe200078ef804 */
[----:B------:R-:W3:Y:S01]  /*0250*/  LDG.E.CONSTANT R149, desc[UR8][R2.64+0x800] ;  /* 0x0008000802957981 */ /* 0x000ee2000c1e9900 */
[----:B------:R-:W-:-:S03]  /*0260*/  LOP3.LUT R5, R5, 0x6, RZ, 0xc0, !PT ;  /* 0x0000000605057812 */ /* 0x000fc600078ec0ff */
[----:B------:R-:W4:Y:S01]  /*0270*/  LDG.E.CONSTANT R151, desc[UR8][R2.64+0x1000] ;  /* 0x0010000802977981 */ /* 0x000f22000c1e9900 */
[----:B------:R-:W-:-:S03]  /*0280*/  IADD3 R4, PT, PT, R4, R5, RZ ;  /* 0x0000000504047210 */ /* 0x000fc60007ffe0ff */
[----:B------:R-:W5:Y:S04]  /*0290*/  LDG.E.CONSTANT R153, desc[UR8][R2.64+0x1800] ;  /* 0x0018000802997981 */ /* 0x000f68000c1e9900 */
[----:B------:R-:W5:Y:S04]  /*02a0*/  LDG.E.CONSTANT R155, desc[UR8][R2.64+0x2000] ;  /* 0x00200008029b7981 */ /* 0x000f68000c1e9900 */
[----:B------:R-:W5:Y:S04]  /*02b0*/  LDG.E.CONSTANT R157, desc[UR8][R2.64+0x2800] ;  /* 0x00280008029d7981 */ /* 0x000f68000c1e9900 */
[----:B------:R-:W5:Y:S04]  /*02c0*/  LDG.E.CONSTANT R159, desc[UR8][R2.64+0x3000] ;  /* 0x00300008029f7981 */ /* 0x000f68000c1e9900 */
[----:B------:R0:W5:Y:S01]  /*02d0*/  LDG.E.CONSTANT R161, desc[UR8][R2.64+0x3800] ;  /* 0x0038000802a17981 */ /* 0x000162000c1e9900 */
[----:B------:R-:W-:-:S02]  /*02e0*/  MOV R163, RZ ;  /* 0x000000ff00a37202 */ /* 0x000fc40000000f00 */
[----:B------:R-:W-:Y:S02]  /*02f0*/  MOV R165, RZ ;  /* 0x000000ff00a57202 */ /* 0x000fe40000000f00 */
[----:B------:R-:W-:Y:S02]  /*0300*/  MOV R140, RZ ;  /* 0x000000ff008c7202 */ /* 0x000fe40000000f00 */
[----:B------:R-:W-:Y:S01]  /*0310*/  MOV R142, RZ ;  /* 0x000000ff008e7202 */ /* 0x000fe20000000f00 */
[----:B------:R-:W5:Y:S01]  /*0320*/  @!P0 LDG.E.CONSTANT R163, desc[UR8][R18.64+0x2000] ;  /* 0x0020000812a38981 */ /* 0x000f62000c1e9900 */
[----:B------:R-:W-:Y:S02]  /*0330*/  MOV R144, RZ ;  /* 0x000000ff00907202 */ /* 0x000fe40000000f00 */
[----:B0-----:R-:W-:Y:S01]  /*0340*/  LEA R3, R133, R4, 0xe ;  /* 0x0000000485037211 */ /* 0x001fe200078e70ff */
[----:B------:R-:W5:Y:S01]  /*0350*/  @!P0 LDG.E.CONSTANT R165, desc[UR8][R18.64+0x2800] ;  /* 0x0028000812a58981 */ /* 0x000f62000c1e9900 */
[----:B------:R-:W-:-:S02]  /*0360*/  MOV R146, RZ ;  /* 0x000000ff00927202 */ /* 0x000fc40000000f00 */
[----:B------:R-:W-:Y:S02]  /*0370*/  MOV R148, RZ ;  /* 0x000000ff00947202 */ /* 0x000fe40000000f00 */
[----:B------:R-:W-:Y:S01]  /*0380*/  MOV R150, RZ ;  /* 0x000000ff00967202 */ /* 0x000fe20000000f00 */
[----:B-1----:R-:W-:Y:S01]  /*0390*/  IMAD.WIDE.U32 R128, R3, 0x4, R128 ;  /* 0x0000000403807825 */ /* 0x002fe200078e0080 */
[----:B------:R-:W5:Y:S04]  /*03a0*/  @!P0 LDG.E.CONSTANT R140, desc[UR8][R18.64+0x3000] ;  /* 0x00300008128c8981 */ /* 0x000f68000c1e9900 */
[----:B------:R-:W5:Y:S04]  /*03b0*/  @!P0 LDG.E.CONSTANT R142, desc[UR8][R18.64+0x3800] ;  /* 0x00380008128e8981 */ /* 0x000f68000c1e9900 */
[----:B------:R-:W5:Y:S04]  /*03c0*/  @!P1 LDG.E.CONSTANT R144, desc[UR8][R18.64+0x4000] ;  /* 0x0040000812909981 */ /* 0x000f68000c1e9900 */
[----:B------:R-:W5:Y:S04]  /*03d0*/  @!P1 LDG.E.CONSTANT R146, desc[UR8][R18.64+0x4800] ;  /* 0x0048000812929981 */ /* 0x000f68000c1e9900 */
[----:B------:R-:W5:Y:S04]  /*03e0*/  @!P1 LDG.E.CONSTANT R148, desc[UR8][R18.64+0x5000] ;  /* 0x0050000812949981 */ /* 0x000f68000c1e9900 */
[----:B------:R-:W5:Y:S04]  /*03f0*/  @!P1 LDG.E.CONSTANT R150, desc[UR8][R18.64+0x5800] ;  /* 0x0058000812969981 */ /* 0x000f68000c1e9900 */
[----:B------:R-:W5:Y:S04]  /*0400*/  LDG.E.64.CONSTANT R2, desc[UR8][R128.64] ;  /* 0x0000000880027981 */ /* 0x000f68000c1e9b00 */
        /* <DEDUP_REMOVED lines=62> */
[----:B------:R0:W5:Y:S01]  /*07f0*/  LDG.E.64.CONSTANT R130, desc[UR8][R128.64+0x78c000] ;  /* 0x78c0000880827981 */ /* 0x000162000c1e9b00 */
[----:B------:R-:W1:Y:S01]  /*0800*/  S2UR UR5, SR_CgaCtaId ;  /* 0x00000000000579c3 */ /* 0x000e620000008800 */
[----:B------:R-:W-:-:S02]  /*0810*/  UMOV UR4, 0x400 ;  /* 0x0000040000047882 */ /* 0x000fc40000000000 */
[----:B------:R-:W-:Y:S01]  /*0820*/  UIADD3 UR4, UPT, UPT, UR4, 0x1800, URZ ;  /* 0x0000180004047890 */ /* 0x000fe2000fffe0ff */
[----:B--2---:R-:W-:Y:S04]  /*0830*/  STS [R138+0x700], R147 ;  /* 0x000700938a007388 */ /* 0x004fe80000000800 */
[----:B---3--:R-:W-:Y:S04]  /*0840*/  STS [R138+0x800], R149 ;  /* 0x000800958a007388 */ /* 0x008fe80000000800 */
[----:B----4-:R-:W-:Y:S01]  /*0850*/  STS [R138+0x900], R151 ;  /* 0x000900978a007388 */ /* 0x010fe20000000800 */
[----:B-1----:R-:W-:-:S03]  /*0860*/  ULEA UR4, UR5, UR4, 0x18 ;  /* 0x0000000405047291 */ /* 0x002fc6000f8ec0ff */
[----:B-----5:R-:W-:Y:S03]  /*0870*/  STS [R138+0xa00], R153 ;  /* 0x000a00998a007388 */ /* 0x020fe60000000800 */
[----:B0-----:R-:W-:Y:S01]  /*0880*/  LEA R128, R132, UR4, 0x3 ;  /* 0x0000000484807c11 */ /* 0x001fe2000f8e18ff */
[----:B------:R-:W-:Y:S04]  /*0890*/  STS [R138+0xd00], R155 ;  /* 0x000d009b8a007388 */ /* 0x000fe80000000800 */
        /* <DEDUP_REMOVED lines=11> */
[----:B------:R-:W-:Y:S04]  /*0950*/  STS [R138], RZ ;  /* 0x000000ff8a007388 */ /* 0x000fe80000000800 */
[----:B------:R-:W-:Y:S04]  /*0960*/  STS [R138+0x500], RZ ;  /* 0x000500ff8a007388 */ /* 0x000fe80000000800 */
[----:B------:R-:W-:Y:S04]  /*0970*/  STS [R138+0x600], RZ ;  /* 0x000600ff8a007388 */ /* 0x000fe80000000800 */
[----:B------:R-:W-:Y:S04]  /*0980*/  STS [R138+0xb00], RZ ;  /* 0x000b00ff8a007388 */ /* 0x000fe80000000800 */
[----:B------:R-:W-:Y:S04]  /*0990*/  STS [R138+0xc00], RZ ;  /* 0x000c00ff8a007388 */ /* 0x000fe80000000800 */
[----:B------:R-:W-:Y:S04]  /*09a0*/  STS [R138+0x1100], RZ ;  /* 0x001100ff8a007388 */ /* 0x000fe80000000800 */
[----:B------:R-:W-:Y:S04]  /*09b0*/  STS [R138+0x1200], RZ ;  /* 0x001200ff8a007388 */ /* 0x000fe80000000800 */
[----:B------:R-:W-:Y:S04]  /*09c0*/  STS [R138+0x1700], RZ ;  /* 0x001700ff8a007388 */ /* 0x000fe80000000800 */
[----:B------:R-:W-:Y:S04]  /*09d0*/  STS.64 [R128], R2 ;  /* 0x0000000280007388 */ /* 0x000fe80000000a00 */
[----:B------:R-:W-:Y:S04]  /*09e0*/  STS.64 [R128+0x200], R4 ;  /* 0x0002000480007388 */ /* 0x000fe80000000a00 */
        /* <DEDUP_REMOVED lines=23> */
[----:B------:R0:W-:Y:S04]  /*0b60*/  STS.64 [R128+0x3200], R52 ;  /* 0x0032003480007388 */ /* 0x0001e80000000a00 */
        /* <DEDUP_REMOVED lines=37> */
[----:B------:R1:W-:Y:S01]  /*0dc0*/  STS.64 [R128+0x7e00], R130 ;  /* 0x007e008280007388 */ /* 0x0003e20000000a00 */
[----:B0-----:R-:W-:Y:S01]  /*0dd0*/  MOV R53, RZ ;  /* 0x000000ff00357202 */ /* 0x001fe20000000f00 */
[----:B------:R-:W-:Y:S01]  /*0de0*/  UPLOP3.LUT UP0, UPT, UPT, UPT, UPT, 0x80, 0x8 ;  /* 0x000000000008789c */ /* 0x000fe20003f0f070 */
[----:B------:R-:W-:Y:S10]  /*0df0*/  BAR.SYNC.DEFER_BLOCKING 0x0 ;  /* 0x0000000000007b1d */ /* 0x000ff40000010000 */
.L_x_1:
[----:B------:R-:W0:Y:S01]  /*0e00*/  S2UR UR5, SR_CgaCtaId ;  /* 0x00000000000579c3 */ /* 0x000e220000008800 */
[----:B------:R-:W-:Y:S01]  /*0e10*/  LEA.HI R2, R132, R53, RZ, 0x1b ;  /* 0x0000003584027211 */ /* 0x000fe200078fd8ff */
[----:B------:R-:W-:Y:S01]  /*0e20*/  UMOV UR4, 0x400 ;  /* 0x0000040000047882 */ /* 0x000fe20000000000 */
[----:B------:R-:W-:Y:S01]  /*0e30*/  HFMA2 R3, -RZ, RZ, 0, 0 ;  /* 0x00000000ff037431 */ /* 0x000fe200000001ff */
[----:B------:R-:W-:Y:S02]  /*0e40*/  UIADD3 UR6, UPT, UPT, UR4, 0x1800, URZ ;  /* 0x0000180004067890 */ /* 0x000fe4000fffe0ff */
[----:B------:R-:W-:Y:S01]  /*0e50*/  IMAD R2, R2, 0x180, R137 ;  /* 0x0000018002027824 */ /* 0x000fe200078e0289 */
[----:B------:R-:W-:Y:S02]  /*0e60*/  UPLOP3.LUT UP1, UPT, UPT, UPT, UP0, 0x80, 0x8 ;  /* 0x000000000008789c */ /* 0x000fe40003f2f000 */
[----:B0-----:R-:W-:Y:S02]  /*0e70*/  ULEA UR4, UR5, UR4, 0x18 ;  /* 0x0000000405047291 */ /* 0x001fe4000f8ec0ff */
[----:B------:R-:W-:-:S12]  /*0e80*/  ULEA UR6, UR5, UR6, 0x18 ;  /* 0x0000000605067291 */ /* 0x000fd8000f8ec0ff */
.L_x_0:
[C---:B------:R-:W-:Y:S02]  /*0e90*/  LEA R4, R3.reuse, R134, 0x7 ;  /* 0x0000008603047211 */ /* 0x040fe400078e38ff */
[C---:B-1----:R-:W-:Y:S02]  /*0ea0*/  LEA R54, R3.reuse, R2, 0x4 ;  /* 0x0000000203367211 */ /* 0x042fe400078e20ff */
[----:B------:R-:W-:Y:S01]  /*0eb0*/  IADD3 R3, PT, PT, R3, 0x1, RZ ;  /* 0x0000000103037810 */ /* 0x000fe20007ffe0ff */
[----:B------:R-:W-:Y:S01]  /*0ec0*/  IMAD R4, R53, -0x1000, R4 ;  /* 0xfffff00035047824 */ /* 0x000fe200078e0204 */
[----:B------:R-:W-:Y:S02]  /*0ed0*/  LEA R54, R54, UR4, 0x2 ;  /* 0x0000000436367c11 */ /* 0x000fe4000f8e10ff */
[----:B------:R-:W-:Y:S02]  /*0ee0*/  ISETP.NE.AND P0, PT, R3, 0x4, PT ;  /* 0x000000040300780c */ /* 0x000fe40003f05270 */
[----:B------:R-:W-:Y:S01]  /*0ef0*/  LEA R52, R4, UR6, 0x2 ;  /* 0x0000000604347c11 */ /* 0x000fe2000f8e10ff */
[----:B------:R-:W-:Y:S04]  /*0f00*/  LDS.128 R16, [R54] ;  /* 0x0000000036107984 */ /* 0x000fe80000000c00 */
[----:B------:R-:W0:Y:S04]  /*0f10*/  LDS R20, [R52+0x7800] ;  /* 0x0078000034147984 */ /* 0x000e280000000800 */
[----:B------:R-:W1:Y:S04]  /*0f20*/  LDS R21, [R52+0x7820] ;  /* 0x0078200034157984 */ /* 0x000e680000000800 */
[----:B------:R-:W2:Y:S04]  /*0f30*/  LDS R22, [R52+0x7840] ;  /* 0x0078400034167984 */ /* 0x000ea80000000800 */
[----:B------:R-:W-:Y:S04]  /*0f40*/  LDS.128 R4, [R54+0x100] ;  /* 0x0001000036047984 */ /* 0x000fe80000000c00 */
[----:B------:R-:W3:Y:S04]  /*0f50*/  LDS R26, [R52+0x7000] ;  /* 0x00700000341a7984 */ /* 0x000ee80000000800 */
[----:B------:R-:W4:Y:S04]  /*0f60*/  LDS R23, [R52+0x7860] ;  /* 0x0078600034177984 */ /* 0x000f280000000800 */
[----:B------:R-:W5:Y:S04]  /*0f70*/  LDS R27, [R52+0x7020] ;  /* 0x00702000341b7984 */ /* 0x000f680000000800 */
[----:B------:R-:W-:Y:S04]  /*0f80*/  LDS.128 R8, [R54+0x10] ;  /* 0x0000100036087984 */ /* 0x000fe80000000c00 */
[----:B------:R-:W5:Y:S04]  /*0f90*/  LDS R24, [R52+0x7880] ;  /* 0x0078800034187984 */ /* 0x000f680000000800 */
[----:B------:R-:W-:Y:S04]  /*0fa0*/  LDS.128 R12, [R54+0x600] ;  /* 0x00060000360c7984 */ /* 0x000fe80000000c00 */
[----:B------:R-:W5:Y:S01]  /*0fb0*/  LDS R28, [R52+0x7040] ;  /* 0x00704000341c7984 */ /* 0x000f620000000800 */
[----:B0-----:R-:W-:-:S03]  /*0fc0*/  FFMA R16, R16, R20, R145 ;  /* 0x0000001410107223 */ /* 0x001fc60000000091 */
[----:B------:R-:W0:Y:S01]  /*0fd0*/  LDS R29, [R52+0x5800] ;  /* 0x00580000341d7984 */ /* 0x000e220000000800 */
[----:B-1----:R-:W-:-:S03]  /*0fe0*/  FFMA R17, R21, R17, R16 ;  /* 0x0000001115117223 */ /* 0x002fc60000000010 */
[----:B------:R-:W1:Y:S01]  /*0ff0*/  LDS R25, [R52+0x78a0] ;  /* 0x0078a00034197984 */ /* 0x000e620000000800 */
[----:B--2---:R-:W-:-:S03]  /*1000*/  FFMA R18, R22, R18, R17 ;  /* 0x0000001216127223 */ /* 0x004fc60000000011 */
[----:B------:R-:W2:Y:S01]  /*1010*/  LDS R65, [R52+0x7060] ;  /* 0x0070600034417984 */ /* 0x000ea20000000800 */
[----:B---3--:R-:W-:-:S03]  /*1020*/  FFMA R26, R4, R26, R141 ;  /* 0x0000001a041a7223 */ /* 0x008fc6000000008d */
[----:B------:R-:W-:Y:S01]  /*1030*/  LDS R64, [R52+0x7080] ;  /* 0x0070800034407984 */ /* 0x000fe20000000800 */
[----:B----4-:R-:W-:-:S03]  /*1040*/  FFMA R19, R23, R19, R18 ;  /* 0x0000001317137223 */ /* 0x010fc60000000012 */
[----:B------:R-:W3:Y:S01]  /*1050*/  LDS R75, [R52+0x5820] ;  /* 0x00582000344b7984 */ /* 0x000ee20000000800 */
[----:B-----5:R-:W-:-:S03]  /*1060*/  FFMA R27, R27, R5, R26 ;  /* 0x000000051b1b7223 */ /* 0x020fc6000000001a */
[----:B------:R-:W-:Y:S04]  /*1070*/  LDS R67, [R52+0x70a0] ;  /* 0x0070a00034437984 */ /* 0x000fe80000000800 */
[----:B------:R-:W-:Y:S01]  /*1080*/  LDS R55, [R52+0x78e0] ;  /* 0x0078e00034377984 */ /* 0x000fe20000000800 */
[----:B------:R-:W-:-:S03]  /*1090*/  FFMA R8, R8, R24, R19 ;  /* 0x0000001808087223 */ /* 0x000fc60000000013 */
[----:B------:R-:W4:Y:S04]  /*10a0*/  LDS R76, [R52+0x5840] ;  /* 0x00584000344c7984 */ /* 0x000f280000000800 */
[----:B------:R-:W-:Y:S01]  /*10b0*/  LDS R66, [R52+0x70c0] ;  /* 0x0070c00034427984 */ /* 0x000fe20000000800 */
[----:B------:R-:W-:-:S03]  /*10c0*/  FFMA R62, R28, R6, R27 ;  /* 0x000000061c3e7223 */ /* 0x000fc6000000001b */
[----:B------:R-:W-:Y:S01]  /*10d0*/  LDS.128 R48, [R54+0x20] ;  /* 0x0000200036307984 */ /* 0x000fe20000000c00 */
[----:B0-----:R-:W-:-:S03]  /*10e0*/  FFMA R74, R12, R29, R143 ;  /* 0x0000001d0c4a7223 */ /* 0x001fc6000000008f */
[----:B------:R-:W0:Y:S01]  /*10f0*/  LDS R77, [R52+0x5860] ;  /* 0x00586000344d7984 */ /* 0x000e220000000800 */
[----:B-1----:R-:W-:-:S03]  /*1100*/  FFMA R9, R25, R9, R8 ;  /* 0x0000000919097223 */ /* 0x002fc60000000008 */
[----:B------:R-:W1:Y:S01]  /*1110*/  LDS.128 R28, [R54+0x110] ;  /* 0x00011000361c7984 */ /* 0x000e620000000c00 */
[----:B--2---:R-:W-:-:S03]  /*1120*/  FFMA R65, R65, R7, R62 ;  /* 0x0000000741417223 */ /* 0x004fc6000000003e */
[----:B------:R-:W2:Y:S04]  /*1130*/  LDS R8, [R52+0x78c0] ;  /* 0x0078c00034087984 */ /* 0x000ea80000000800 */
[----:B------:R-:W5:Y:S04]  /*1140*/  LDS R12, [R52+0x7900] ;  /* 0x00790000340c7984 */ /* 0x000f680000000800 */
[----:B------:R-:W5:Y:S01]  /*1150*/  LDS R69, [R52+0x70e0] ;  /* 0x0070e00034457984 */ /* 0x000f620000000800 */
[----:B---3--:R-:W-:-:S03]  /*1160*/  FFMA R13, R75, R13, R74 ;  /* 0x0000000d4b0d7223 */ /* 0x008fc6000000004a */
[----:B------:R-:W3:Y:S04]  /*1170*/  LDS R57, [R52+0x7920] ;  /* 0x0079200034397984 */ /* 0x000ee80000000800 */
[----:B------:R-:W-:Y:S04]  /*1180*/  LDS.128 R44, [R54+0x610] ;  /* 0x00061000362c7984 */ /* 0x000fe80000000c00 */
[----:B------:R-:W3:Y:S01]  /*1190*/  LDS R78, [R52+0x5880] ;  /* 0x00588000344e7984 */ /* 0x000ee20000000800 */
[----:B----4-:R-:W-:-:S03]  /*11a0*/  FFMA R14, R76, R14, R13 ;  /* 0x0000000e4c0e7223 */ /* 0x010fc6000000000d */
[----:B------:R-:W-:Y:S04]  /*11b0*/  LDS.128 R16, [R54+0x120] ;  /* 0x0001200036107984 */ /* 0x000fe80000000c00 */
[----:B------:R-:W4:Y:S04]  /*11c0*/  LDS R68, [R52+0x7100] ;  /* 0x0071000034447984 */ /* 0x000f280000000800 */
[----:B------:R-:W4:Y:S01]  /*11d0*/  LDS R56, [R52+0x7940] ;  /* 0x0079400034387984 */ /* 0x000f220000000800 */
[----:B0-----:R-:W-:-:S03]  /*11e0*/  FFMA R15, R77, R15, R14 ;  /* 0x0000000f4d0f7223 */ /* 0x001fc6000000000e */
[----:B------:R-:W0:Y:S01]  /*11f0*/  LDS R79, [R52+0x58a0] ;  /* 0x0058a000344f7984 */ /* 0x000e220000000800 */
[----:B-1----:R-:W-:-:S03]  /*1200*/  FFMA R64, R28, R64, R65 ;  /* 0x000000401c407223 */ /* 0x002fc60000000041 */
[----:B------:R-:W1:Y:S01]  /*1210*/  LDS R71, [R52+0x7120] ;  /* 0x0071200034477984 */ /* 0x000e620000000800 */
[----:B--2---:R-:W-:Y:S01]  /*1220*/  FFMA R8, R8, R10, R9 ;  /* 0x0000000a08087223 */ /* 0x004fe20000000009 */
[----:B------:R-:W-:Y:S02]  /*1230*/  FFMA R67, R67, R29, R64 ;  /* 0x0000001d43437223 */ /* 0x000fe40000000040 */
[----:B------:R-:W-:Y:S01]  /*1240*/  LDS.128 R32, [R54+0x700] ;  /* 0x0007000036207984 */ /* 0x000fe20000000c00 */
[----:B------:R-:W-:Y:S01]  /*1250*/  FFMA R11, R55, R11, R8 ;  /* 0x0000000b370b7223 */ /* 0x000fe20000000008 */
[----:B------:R-:W-:Y:S02]  /*1260*/  FFMA R66, R66, R30, R67 ;  /* 0x0000001e42427223 */ /* 0x000fe40000000043 */
[----:B------:R-:W2:Y:S01]  /*1270*/  LDS R85, [R52+0x5000] ;  /* 0x0050000034557984 */ /* 0x000ea20000000800 */
[----:B-----5:R-:W-:Y:S01]  /*1280*/  FFMA R12, R48, R12, R11 ;  /* 0x0000000c300c7223 */ /* 0x020fe2000000000b */
[----:B------:R-:W-:-:S02]  /*1290*/  FFMA R69, R69, R31, R66 ;  /* 0x0000001f45457223 */ /* 0x000fc40000000042 */
[----:B------:R-:W5:Y:S01]  /*12a0*/  LDS R59, [R52+0x7960] ;  /* 0x00796000343b7984 */ /* 0x000f620000000800 */
[----:B---3--:R-:W-:-:S03]  /*12b0*/  FFMA R49, R57, R49, R12 ;  /* 0x0000003139317223 */ /* 0x008fc6000000000c */
[----:B------:R-:W3:Y:S04]  /*12c0*/  LDS R80, [R52+0x58c0] ;  /* 0x0058c00034507984 */ /* 0x000ee80000000800 */
[----:B------:R-:W-:Y:S01]  /*12d0*/  LDS.128 R40, [R54+0x30] ;  /* 0x0000300036287984 */ /* 0x000fe20000000c00 */
[----:B------:R-:W-:-:S03]  /*12e0*/  FFMA R44, R44, R78, R15 ;  /* 0x0000004e2c2c7223 */ /* 0x000fc6000000000f */
[----:B------:R-:W3:Y:S04]  /*12f0*/  LDS R58, [R52+0x7980] ;  /* 0x00798000343a7984 */ /* 0x000ee80000000800 */
[----:B------:R-:W3:Y:S01]  /*1300*/  LDS R70, [R52+0x7140] ;  /* 0x0071400034467984 */ /* 0x000ee20000000800 */
[----:B----4-:R-:W-:-:S03]  /*1310*/  FFMA R68, R16, R68, R69 ;  /* 0x0000004410447223 */ /* 0x010fc60000000045 */
[----:B------:R-:W4:Y:S01]  /*1320*/  LDS R87, [R52+0x5020] ;  /* 0x0050200034577984 */ /* 0x000f220000000800 */
[----:B------:R-:W-:-:S03]  /*1330*/  FFMA R50, R56, R50, R49 ;  /* 0x0000003238327223 */ /* 0x000fc60000000031 */
[----:B------:R-:W4:Y:S01]  /*1340*/  LDS R81, [R52+0x58e0] ;  /* 0x0058e00034517984 */ /* 0x000f220000000800 */
[----:B0-----:R-:W-:-:S03]  /*1350*/  FFMA R45, R79, R45, R44 ;  /* 0x0000002d4f2d7223 */ /* 0x001fc6000000002c */
[----:B------:R-:W0:Y:S01]  /*1360*/  LDS R61, [R52+0x79a0] ;  /* 0x0079a000343d7984 */ /* 0x000e220000000800 */
[----:B-1----:R-:W-:-:S03]  /*1370*/  FFMA R71, R71, R17, R68 ;  /* 0x0000001147477223 */ /* 0x002fc60000000044 */
[----:B------:R-:W-:Y:S04]  /*1380*/  LDS.128 R36, [R54+0x620] ;  /* 0x0006200036247984 */ /* 0x000fe80000000c00 */
[----:B------:R-:W1:Y:S01]  /*1390*/  LDS R82, [R52+0x5900] ;  /* 0x0059000034527984 */ /* 0x000e620000000800 */
[----:B--2---:R-:W-:-:S03]  /*13a0*/  FFMA R8, R32, R85, R139 ;  /* 0x0000005520087223 */ /* 0x004fc6000000008b */
[----:B------:R-:W2:Y:S01]  /*13b0*/  LDS R60, [R52+0x79c0] ;  /* 0x0079c000343c7984 */ /* 0x000ea20000000800 */
[----:B-----5:R-:W-:-:S03]  /*13c0*/  FFMA R51, R59, R51, R50 ;  /* 0x000000333b337223 */ /* 0x020fc60000000032 */
[----:B------:R-:W5:Y:S01]  /*13d0*/  LDS R83, [R52+0x5920] ;  /* 0x0059200034537984 */ /* 0x000f620000000800 */
[----:B---3--:R-:W-:-:S03]  /*13e0*/  FFMA R46, R80, R46, R45 ;  /* 0x0000002e502e7223 */ /* 0x008fc6000000002d */
[----:B------:R-:W3:Y:S04]  /*13f0*/  LDS R86, [R52+0x5040] ;  /* 0x0050400034567984 */ /* 0x000ee80000000800 */
[----:B------:R-:W3:Y:S01]  /*1400*/  LDS R84, [R52+0x5940] ;  /* 0x0059400034547984 */ /* 0x000ee20000000800 */
[----:B------:R-:W-:-:S03]  /*1410*/  FFMA R40, R40, R58, R51 ;  /* 0x0000003a28287223 */ /* 0x000fc60000000033 */
[----:B------:R-:W3:Y:S01]  /*1420*/  LDS R89, [R52+0x5060] ;  /* 0x0050600034597984 */ /* 0x000ee20000000800 */
[----:B------:R-:W-:-:S03]  /*1430*/  FFMA R70, R70, R18, R71 ;  /* 0x0000001246467223 */ /* 0x000fc60000000047 */
[----:B------:R-:W3:Y:S01]  /*1440*/  LDS R73, [R52+0x7160] ;  /* 0x0071600034497984 */ /* 0x000ee20000000800 */
[----:B----4-:R-:W-:-:S03]  /*1450*/  FFMA R87, R87, R33, R8 ;  /* 0x0000002157577223 */ /* 0x010fc60000000008 */
[----:B------:R-:W-:Y:S01]  /*1460*/  LDS.128 R24, [R54+0x710] ;  /* 0x0007100036187984 */ /* 0x000fe20000000c00 */
[----:B------:R-:W-:-:S03]  /*1470*/  FFMA R47, R81, R47, R46 ;  /* 0x0000002f512f7223 */ /* 0x000fc6000000002e */
[----:B------:R-:W4:Y:S01]  /*1480*/  LDS R88, [R52+0x5080] ;  /* 0x0050800034587984 */ /* 0x000f220000000800 */
[----:B0-----:R-:W-:-:S03]  /*1490*/  FFMA R41, R61, R41, R40 ;  /* 0x000000293d297223 */ /* 0x001fc60000000028 */
[----:B------:R-:W-:Y:S04]  /*14a0*/  LDS.128 R20, [R54+0x130] ;  /* 0x0001300036147984 */ /* 0x000fe80000000c00 */
[----:B------:R-:W0:Y:S01]  /*14b0*/  LDS R72, [R52+0x7180] ;  /* 0x0071800034487984 */ /* 0x000e220000000800 */
[----:B-1----:R-:W-:-:S03]  /*14c0*/  FFMA R36, R36, R82, R47 ;  /* 0x0000005224247223 */ /* 0x002fc6000000002f */
[----:B------:R-:W1:Y:S01]  /*14d0*/  LDS R91, [R52+0x50a0] ;  /* 0x0050a000345b7984 */ /* 0x000e620000000800 */
[----:B--2---:R-:W-:-:S03]  /*14e0*/  FFMA R42, R60, R42, R41 ;  /* 0x0000002a3c2a7223 */ /* 0x004fc60000000029 */
[----:B------:R-:W2:Y:S01]  /*14f0*/  LDS R90, [R52+0x50c0] ;  /* 0x0050c000345a7984 */ /* 0x000ea20000000800 */
[----:B-----5:R-:W-:-:S03]  /*1500*/  FFMA R37, R83, R37, R36 ;  /* 0x0000002553257223 */ /* 0x020fc60000000024 */
[----:B------:R-:W5:Y:S01]  /*1510*/  LDS R63, [R52+0x79e0] ;  /* 0x0079e000343f7984 */ /* 0x000f620000000800 */
[----:B---3--:R-:W-:-:S03]  /*1520*/  FFMA R86, R86, R34, R87 ;  /* 0x0000002256567223 */ /* 0x008fc60000000057 */
[----:B------:R-:W3:Y:S01]  /*1530*/  LDS R93, [R52+0x50e0] ;  /* 0x0050e000345d7984 */ /* 0x000ee20000000800 */
[----:B------:R-:W-:-:S03]  /*1540*/  FFMA R84, R84, R38, R37 ;  /* 0x0000002654547223 */ /* 0x000fc60000000025 */
[----:B------:R-:W3:Y:S01]  /*1550*/  LDS R71, [R52+0x5960] ;  /* 0x0059600034477984 */ /* 0x000ee20000000800 */
[----:B------:R-:W-:-:S03]  /*1560*/  FFMA R89, R89, R35, R86 ;  /* 0x0000002359597223 */ /* 0x000fc60000000056 */
[----:B------:R-:W-:Y:S01]  /*1570*/  LDS.128 R8, [R54+0x720] ;  /* 0x0007200036087984 */ /* 0x000fe20000000c00 */
[----:B------:R-:W-:-:S03]  /*1580*/  FFMA R73, R73, R19, R70 ;  /* 0x0000001349497223 */ /* 0x000fc60000000046 */
[----:B------:R-:W3:Y:S04]  /*1590*/  LDS R78, [R52+0x5100] ;  /* 0x00510000344e7984 */ /* 0x000ee80000000800 */
[----:B------:R-:W3:Y:S01]  /*15a0*/  LDS R61, [R52+0x71a0] ;  /* 0x0071a000343d7984 */ /* 0x000ee20000000800 */
[----:B----4-:R-:W-:-:S03]  /*15b0*/  FFMA R88, R24, R88, R89 ;  /* 0x0000005818587223 */ /* 0x010fc60000000059 */
[----:B------:R-:W4:Y:S04]  /*15c0*/  LDS R81, [R52+0x5120] ;  /* 0x0051200034517984 */ /* 0x000f280000000800 */
[----:B------:R-:W4:Y:S01]  /*15d0*/  LDS R60, [R52+0x71c0] ;  /* 0x0071c000343c7984 */ /* 0x000f220000000800 */
[----:B0-----:R-:W-:-:S03]  /*15e0*/  FFMA R72, R20, R72, R73 ;  /* 0x0000004814487223 */ /* 0x001fc60000000049 */
        /* <DEDUP_REMOVED lines=10> */
[----:B------:R-:W-:Y:S04]  /*1690*/  LDS.128 R44, [R54+0x200] ;  /* 0x00020000362c7984 */ /* 0x000fe80000000c00 */
[----:B------:R-:W3:Y:S01]  /*16a0*/  LDS R62, [R52+0x6000] ;  /* 0x00600000343e7984 */ /* 0x000ee20000000800 */
[----:B------:R-:W-:-:S03]  /*16b0*/  FFMA R80, R8, R78, R93 ;  /* 0x0000004e08507223 */ /* 0x000fc6000000005d */
[----:B------:R-:W-:Y:S01]  /*16c0*/  LDS.128 R140, [R54+0x730] ;  /* 0x00073000368c7984 */ /* 0x000fe20000000c00 */
[----:B------:R-:W-:-:S03]  /*16d0*/  FFMA R61, R61, R21, R72 ;  /* 0x000000153d3d7223 */ /* 0x000fc60000000048 */
[----:B------:R-:W3:Y:S01]  /*16e0*/  LDS R86, [R52+0x5180] ;  /* 0x0051800034567984 */ /* 0x000ee20000000800 */
[----:B----4-:R-:W-:-:S03]  /*16f0*/  FFMA R83, R81, R9, R80 ;  /* 0x0000000951537223 */ /* 0x010fc60000000050 */
[----:B------:R-:W-:Y:S01]  /*1700*/  LDS.128 R48, [R54+0x630] ;  /* 0x0006300036307984 */ /* 0x000fe20000000c00 */
[----:B------:R-:W-:-:S03]  /*1710*/  FFMA R60, R60, R22, R61 ;  /* 0x000000163c3c7223 */ /* 0x000fc6000000003d */
        /* <DEDUP_REMOVED lines=13> */
[----:B------:R-:W3:Y:S04]  /*17f0*/  LDS R88, [R52+0x51c0] ;  /* 0x0051c00034587984 */ /* 0x000ee80000000800 */
[----:B------:R-:W3:Y:S01]  /*1800*/  LDS R70, [R52+0x59c0] ;  /* 0x0059c00034467984 */ /* 0x000ee20000000800 */
[----:B------:R-:W-:-:S03]  /*1810*/  FFMA R86, R140, R86, R85 ;  /* 0x000000568c567223 */ /* 0x000fc60000000055 */
[----:B------:R-:W3:Y:S04]  /*1820*/  LDS R89, [R52+0x51e0] ;  /* 0x0051e00034597984 */ /* 0x000ee80000000800 */
[----:B------:R-:W3:Y:S01]  /*1830*/  LDS R69, [R52+0x6060] ;  /* 0x0060600034457984 */ /* 0x000ee20000000800 */
[----:B----4-:R-:W-:-:S03]  /*1840*/  FFMA R48, R48, R68, R39 ;  /* 0x0000004430307223 */ /* 0x010fc60000000027 */
[----:B------:R-:W4:Y:S01]  /*1850*/  LDS R75, [R52+0x59e0] ;  /* 0x0059e000344b7984 */ /* 0x000f220000000800 */
[----:B0-----:R-:W-:-:S03]  /*1860*/  FFMA R38, R38, R6, R37 ;  /* 0x0000000626267223 */ /* 0x001fc60000000025 */
[----:B------:R-:W-:Y:S01]  /*1870*/  LDS.128 R40, [R54+0x800] ;  /* 0x0008000036287984 */ /* 0x000fe20000000c00 */
[----:B-1----:R-:W-:-:S03]  /*1880*/  FFMA R45, R67, R45, R44 ;  /* 0x0000002d432d7223 */ /* 0x002fc6000000002c */
[----:B------:R-:W0:Y:S01]  /*1890*/  LDS R56, [R52+0x6880] ;  /* 0x0068800034387984 */ /* 0x000e220000000800 */
[----:B--2---:R-:W-:-:S03]  /*18a0*/  FFMA R87, R87, R141, R86 ;  /* 0x0000008d57577223 */ /* 0x004fc60000000056 */
[----:B------:R-:W1:Y:S01]  /*18b0*/  LDS R90, [R52+0x4000] ;  /* 0x00400000345a7984 */ /* 0x000e620000000800 */
[----:B-----5:R-:W-:-:S03]  /*18c0*/  FFMA R49, R73, R49, R48 ;  /* 0x0000003149317223 */ /* 0x020fc60000000030 */
[----:B------:R-:W2:Y:S01]  /*18d0*/  LDS R74, [R52+0x4800] ;  /* 0x00480000344a7984 */ /* 0x000ea20000000800 */
[----:B---3--:R-:W-:-:S03]  /*18e0*/  FFMA R55, R55, R7, R38 ;  /* 0x0000000737377223 */ /* 0x008fc60000000026 */
[----:B------:R-:W3:Y:S01]  /*18f0*/  LDS R57, [R52+0x68a0] ;  /* 0x0068a00034397984 */ /* 0x000ee20000000800 */
[----:B------:R-:W-:-:S03]  /*1900*/  FFMA R46, R64, R46, R45 ;  /* 0x0000002e402e7223 */ /* 0x000fc6000000002d */
[----:B------:R-:W5:Y:S01]  /*1910*/  LDS R91, [R52+0x4020] ;  /* 0x00402000345b7984 */ /* 0x000f620000000800 */
[----:B------:R-:W-:-:S03]  /*1920*/  FFMA R88, R88, R142, R87 ;  /* 0x0000008e58587223 */ /* 0x000fc60000000057 */
[----:B------:R-:W-:Y:S01]  /*1930*/  LDS.128 R12, [R54+0x210] ;  /* 0x00021000360c7984 */ /* 0x000fe20000000c00 */
[----:B------:R-:W-:-:S03]  /*1940*/  FFMA R50, R70, R50, R49 ;  /* 0x0000003246327223 */ /* 0x000fc60000000031 */
[----:B------:R-:W5:Y:S01]  /*1950*/  LDS R77, [R52+0x4820] ;  /* 0x00482000344d7984 */ /* 0x000f620000000800 */
[----:B------:R-:W-:-:S03]  /*1960*/  FFMA R89, R89, R143, R88 ;  /* 0x0000008f59597223 */ /* 0x000fc60000000058 */
[----:B------:R-:W5:Y:S01]  /*1970*/  LDS R66, [R52+0x6080] ;  /* 0x0060800034427984 */ /* 0x000f620000000800 */
[----:B------:R-:W-:-:S03]  /*1980*/  FFMA R47, R69, R47, R46 ;  /* 0x0000002f452f7223 */ /* 0x000fc6000000002e */
[----:B------:R-:W5:Y:S01]  /*1990*/  LDS R58, [R52+0x68c0] ;  /* 0x0068c000343a7984 */ /* 0x000f620000000800 */
        /* <DEDUP_REMOVED lines=9> */
[----:B---3--:R-:W-:-:S03]  /*1a30*/  FFMA R57, R57, R29, R56 ;  /* 0x0000001d39397223 */ /* 0x008fc60000000038 */
[----:B------:R-:W3:Y:S01]  /*1a40*/  LDS R93, [R52+0x4060] ;  /* 0x00406000345d7984 */ /* 0x000ee20000000800 */
[----:B-----5:R-:W-:-:S03]  /*1a50*/  FFMA R41, R91, R41, R40 ;  /* 0x000000295b297223 */ /* 0x020fc60000000028 */
[----:B------:R-:W5:Y:S04]  /*1a60*/  LDS R78, [R52+0x4880] ;  /* 0x00488000344e7984 */ /* 0x000f680000000800 */
[----:B------:R-:W5:Y:S01]  /*1a70*/  LDS R81, [R52+0x48a0] ;  /* 0x0048a00034517984 */ /* 0x000f620000000800 */
[----:B------:R-:W-:-:S03]  /*1a80*/  FFMA R77, R77, R33, R74 ;  /* 0x000000214d4d7223 */ /* 0x000fc6000000004a */
[----:B------:R-:W-:Y:S01]  /*1a90*/  LDS.128 R36, [R54+0x810] ;  /* 0x0008100036247984 */ /* 0x000fe20000000c00 */
[----:B------:R-:W-:-:S03]  /*1aa0*/  FFMA R12, R12, R66, R47 ;  /* 0x000000420c0c7223 */ /* 0x000fc6000000002f */
[----:B------:R-:W5:Y:S01]  /*1ab0*/  LDS R64, [R52+0x4080] ;  /* 0x0040800034407984 */ /* 0x000f620000000800 */
[----:B------:R-:W-:-:S03]  /*1ac0*/  FFMA R58, R58, R30, R57 ;  /* 0x0000001e3a3a7223 */ /* 0x000fc60000000039 */
[----:B------:R-:W5:Y:S01]  /*1ad0*/  LDS R69, [R52+0x40a0] ;  /* 0x0040a00034457984 */ /* 0x000f620000000800 */
[----:B----4-:R-:W-:-:S03]  /*1ae0*/  FFMA R42, R84, R42, R41 ;  /* 0x0000002a542a7223 */ /* 0x010fc60000000029 */
[----:B------:R-:W4:Y:S01]  /*1af0*/  LDS R48, [R52+0x60c0] ;  /* 0x0060c00034307984 */ /* 0x000f220000000800 */
        /* <DEDUP_REMOVED lines=11> */
[----:B------:R-:W-:Y:S01]  /*1bb0*/  LDS.128 R40, [R54+0x220] ;  /* 0x0002200036287984 */ /* 0x000fe20000000c00 */
[----:B------:R-:W-:-:S03]  /*1bc0*/  FFMA R81, R81, R25, R78 ;  /* 0x0000001951517223 */ /* 0x000fc6000000004e */
[----:B------:R-:W-:Y:S04]  /*1bd0*/  LDS.128 R32, [R54+0x820] ;  /* 0x0008200036207984 */ /* 0x000fe80000000c00 */
[----:B------:R-:W5:Y:S01]  /*1be0*/  LDS R12, [R52+0x6900] ;  /* 0x00690000340c7984 */ /* 0x000f620000000800 */
        /* <DEDUP_REMOVED lines=15> */
[----:B------:R-:W3:Y:S04]  /*1ce0*/  LDS R24, [R52+0x6940] ;  /* 0x0069400034187984 */ /* 0x000ee80000000800 */
[----:B------:R-:W3:Y:S04]  /*1cf0*/  LDS R50, [R52+0x6140] ;  /* 0x0061400034327984 */ /* 0x000ee80000000800 */
[----:B------:R-:W3:Y:S01]  /*1d00*/  LDS R60, [R52+0x4940] ;  /* 0x00494000343c7984 */ /* 0x000ee20000000800 */
[----:B-----5:R-:W-:-:S03]  /*1d10*/  FFMA R12, R16, R12, R59 ;  /* 0x0000000c100c7223 */ /* 0x020fc6000000003b */
        /* <DEDUP_REMOVED lines=10> */
[----:B------:R-:W-:Y:S01]  /*1dc0*/  LDS.128 R28, [R54+0x230] ;  /* 0x00023000361c7984 */ /* 0x000fe20000000c00 */
[----:B-1----:R-:W-:-:S03]  /*1dd0*/  FFMA R63, R63, R9, R58 ;  /* 0x000000093f3f7223 */ /* 0x002fc6000000003a */
[----:B------:R-:W-:Y:S01]  /*1de0*/  LDS.128 R4, [R54+0x830] ;  /* 0x0008300036047984 */ /* 0x000fe20000000c00 */
[----:B--2---:R-:W-:-:S03]  /*1df0*/  FFMA R33, R77, R33, R32 ;  /* 0x000000214d217223 */ /* 0x004fc60000000020 */
[----:B------:R-:W0:Y:S01]  /*1e00*/  LDS R44, [R52+0x6980] ;  /* 0x00698000342c7984 */ /* 0x000e220000000800 */
[----:B---3--:R-:W-:-:S03]  /*1e10*/  FFMA R24, R24, R18, R13 ;  /* 0x0000001218187223 */ /* 0x008fc6000000000d */
[----:B------:R-:W1:Y:S01]  /*1e20*/  LDS R54, [R52+0x6180] ;  /* 0x0061800034367984 */ /* 0x000e620000000800 */
[----:B------:R-:W-:-:S03]  /*1e30*/  FFMA R42, R50, R42, R41 ;  /* 0x0000002a322a7223 */ /* 0x000fc60000000029 */
[----:B------:R-:W2:Y:S01]  /*1e40*/  LDS R62, [R52+0x4980] ;  /* 0x00498000343e7984 */ /* 0x000ea20000000800 */
[----:B------:R-:W-:-:S03]  /*1e50*/  FFMA R60, R60, R10, R63 ;  /* 0x0000000a3c3c7223 */ /* 0x000fc6000000003f */
        /* <DEDUP_REMOVED lines=10> */
[----:B------:R-:W4:Y:S04]  /*1f00*/  LDS R46, [R52+0x69c0] ;  /* 0x0069c000342e7984 */ /* 0x000f280000000800 */
        /* <DEDUP_REMOVED lines=11> */
[----:B------:R-:W5:Y:S01]  /*1fc0*/  LDS R139, [R52+0x41e0] ;  /* 0x0041e000348b7984 */ /* 0x000f620000000800 */
[----:B------:R-:W-:Y:S01]  /*1fd0*/  FFMA R29, R57, R29, R28 ;  /* 0x0000001d391d7223 */ /* 0x000fe2000000001c */
[----:B------:R-:W-:Y:S01]  /*1fe0*/  FFMA R67, R67, R141, R62 ;  /* 0x0000008d43437223 */ /* 0x000fe2000000003e */
[----:B----4-:R-:W-:Y:S01]  /*1ff0*/  FFMA R5, R83, R5, R4 ;  /* 0x0000000553057223 */ /* 0x010fe20000000004 */
[----:B------:R-:W-:Y:S01]  /*2000*/  FFMA R46, R46, R22, R45 ;  /* 0x000000162e2e7223 */ /* 0x000fe2000000002d */
[----:B------:R-:W-:Y:S01]  /*2010*/  FFMA R30, R36, R30, R29 ;  /* 0x0000001e241e7223 */ /* 0x000fe2000000001d */
[----:B------:R-:W-:Y:S01]  /*2020*/  FFMA R64, R64, R142, R67 ;  /* 0x0000008e40407223 */ /* 0x000fe20000000043 */
[----:B0-----:R-:W-:Y:S01]  /*2030*/  FFMA R6, R74, R6, R5 ;  /* 0x000000064a067223 */ /* 0x001fe20000000005 */
[----:B-1----:R-:W-:Y:S01]  /*2040*/  FFMA R145, R145, R23, R46 ;  /* 0x0000001791917223 */ /* 0x002fe2000000002e */
[----:B--2---:R-:W-:Y:S01]  /*2050*/  FFMA R141, R37, R31, R30 ;  /* 0x0000001f258d7223 */ /* 0x004fe2000000001e */
[----:B---3--:R-:W-:Y:S01]  /*2060*/  FFMA R143, R69, R143, R64 ;  /* 0x0000008f458f7223 */ /* 0x008fe20000000040 */
[----:B-----5:R-:W-:Y:S01]  /*2070*/  FFMA R139, R139, R7, R6 ;  /* 0x000000078b8b7223 */ /* 0x020fe20000000006 */
[----:B------:R-:W-:Y:S06]  /*2080*/  @P0 BRA `(.L_x_0) ;  /* 0xffffffec00800947 */ /* 0x000fec000383ffff */
[----:B------:R-:W-:Y:S01]  /*2090*/  HFMA2 R53, -RZ, RZ, 0, 5.9604644775390625e-08 ;  /* 0x00000001ff357431 */ /* 0x000fe200000001ff */
[----:B------:R-:W-:Y:S01]  /*20a0*/  UPLOP3.LUT UP0, UPT, UPT, UPT, UPT, 0x40, 0x4 ;  /* 0x000000000004789c */ /* 0x000fe20003f0e870 */
[----:B------:R-:W-:Y:S10]  /*20b0*/  BRA.U UP1, `(.L_x_1) ;  /* 0xffffffed01507547 */ /* 0x000ff4000b83ffff */
[----:B------:R-:W-:-:S04]  /*20c0*/  IADD3 R133, PT, PT, R133, 0x1, RZ ;  /* 0x0000000185857810 */ /* 0x000fc80007ffe0ff */
[----:B------:R-:W-:-:S13]  /*20d0*/  ISETP.NE.AND P0, PT, R133, 0x8, PT ;  /* 0x000000088500780c */ /* 0x000fda0003f05270 */
[----:B------:R-:W-:Y:S05]  /*20e0*/  @P0 BRA `(.L_x_2) ;  /* 0xffffffe000180947 */ /* 0x000fea000383ffff */
[----:B------:R-:W-:Y:S01]  /*20f0*/  SHF.L.U32 R4, R132, 0x7, RZ ;  /* 0x0000000784047819 */ /* 0x000fe200000006ff */
[----:B------:R-:W0:Y:S01]  /*2100*/  LDC.64 R2, c[0x0][0x380] ;  /* 0x0000e000ff027b82 */ /* 0x000e220000000a00 */
[----:B------:R-:W-:Y:S02]  /*2110*/  SHF.L.U32 R0, R0, 0x8, RZ ;  /* 0x0000000800007819 */ /* 0x000fe400000006ff */
[----:B------:R-:W-:-:S04]  /*2120*/  LOP3.LUT R5, R4, 0x1000, RZ, 0xc0, !PT ;  /* 0x0000100004057812 */ /* 0x000fc800078ec0ff */
[----:B------:R-:W-:-:S04]  /*2130*/  LOP3.LUT R5, R5, 0x7, R132, 0xf8, !PT ;  /* 0x0000000705057812 */ /* 0x000fc800078ef884 */
[----:B------:R-:W-:-:S04]  /*2140*/  LOP3.LUT R0, R5, 0x7fffe000, R0, 0xf8, !PT ;  /* 0x7fffe00005007812 */ /* 0x000fc800078ef800 */
[----:B------:R-:W-:-:S04]  /*2150*/  IADD3 R135, PT, PT, R135, R0, RZ ;  /* 0x0000000087877210 */ /* 0x000fc80007ffe0ff */
[----:B------:R-:W-:-:S05]  /*2160*/  LEA R135, R136, R135, 0x9 ;  /* 0x0000008788877211 */ /* 0x000fca00078e48ff */
[----:B0-----:R-:W-:-:S05]  /*2170*/  IMAD.WIDE.U32 R2, R135, 0x4, R2 ;  /* 0x0000000487027825 */ /* 0x001fca00078e0002 */
[----:B------:R-:W-:Y:S04]  /*2180*/  STG.E desc[UR8][R2.64], R145 ;  /* 0x0000009102007986 */ /* 0x000fe8000c101908 */
[----:B------:R-:W-:Y:S04]  /*2190*/  STG.E desc[UR8][R2.64+0x400], R141 ;  /* 0x0004008d02007986 */ /* 0x000fe8000c101908 */
[----:B------:R-:W-:Y:S04]  /*21a0*/  STG.E desc[UR8][R2.64+0x2000], R143 ;  /* 0x0020008f02007986 */ /* 0x000fe8000c101908 */
[----:B------:R-:W-:Y:S01]  /*21b0*/  STG.E desc[UR8][R2.64+0x2400], R139 ;  /* 0x0024008b02007986 */ /* 0x000fe2000c101908 */
[----:B------:R-:W-:Y:S05]  /*21c0*/  EXIT ;  /* 0x000000000000794d */ /* 0x000fea0003800000 */
.L_x_3:
[----:B------:R-:W-:-:S00]  /*21d0*/  BRA `(.L_x_3) ;  /* 0xfffffffc00fc7947 */ /* 0x000fc0000383ffff */
[----:B------:R-:W-:-:S00]  /*21e0*/  NOP ;  /* 0x0000000000007918 */ /* 0x000fc00000000000 */
        /* <DEDUP_REMOVED lines=9> */
.L_x_4:


//--------------------- .nv.shared.main_kernel    --------------------------
	.section	.nv.shared.main_kernel,"aw",@nobits
	.sectionflags	@""
	.align	4
.nv.shared.main_kernel:
	.zero		39936


//--------------------- .nv.shared.reserved.0     --------------------------
	.section	.nv.shared.reserved.0,"aw",@nobits
	.weak		__nv_reservedSMEM_offset_0_alias
	.size		__nv_reservedSMEM_offset_0_alias, 0, 64
	.other		__nv_reservedSMEM_offset_0_alias,@"STO_CUDA_RESERVED_SHARED STV_DEFAULT"
__nv_reservedSMEM_offset_0_alias:
	.zero		0
	.zero		64


//--------------------- .nv.constant0.main_kernel --------------------------
	.section	.nv.constant0.main_kernel,"a",@progbits
	.sectionflags	@""
	.align	4
.nv.constant0.main_kernel:
	.zero		920


//--------------------- SYMBOLS --------------------------

	.type		.nv.reservedSmem.offset0,@object
	.size		.nv.reservedSmem.offset0,0x4
	.type		.nv.reservedSmem.cap,@object
	.size		.nv.reservedSmem.cap,0x4
